//
// Generated by NVIDIA NVVM Compiler
//
// Compiler Build ID: CL-36424714
// Cuda compilation tools, release 13.0, V13.0.88
// Based on NVVM 20.0.0
//

.version 9.0
.target sm_100
.address_size 64

	// .globl	_Z26monte_carlo_playout_kernelP8GPUBoardPiiy
.global .align 4 .b8 precalc_xorwow_matrix[102400];
.global .align 4 .b8 precalc_xorwow_offset_matrix[102400];
.global .align 4 .b8 mrg32k3aM1[2304];
.global .align 4 .b8 mrg32k3aM2[2304];
.global .align 4 .b8 mrg32k3aM1SubSeq[2016];
.global .align 4 .b8 mrg32k3aM2SubSeq[2016];
.global .align 4 .b8 mrg32k3aM1Seq[2304];
.global .align 4 .b8 mrg32k3aM2Seq[2304];
.const .align 8 .b8 __cr_lgamma_table[72];

.visible .entry _Z26monte_carlo_playout_kernelP8GPUBoardPiiy(
	.param .u64 .ptr .align 1 _Z26monte_carlo_playout_kernelP8GPUBoardPiiy_param_0,
	.param .u64 .ptr .align 1 _Z26monte_carlo_playout_kernelP8GPUBoardPiiy_param_1,
	.param .u32 _Z26monte_carlo_playout_kernelP8GPUBoardPiiy_param_2,
	.param .u64 _Z26monte_carlo_playout_kernelP8GPUBoardPiiy_param_3
)
{
	.local .align 16 .b8 	__local_depot0[960];
	.reg .b64 	%SP;
	.reg .b64 	%SPL;
	.reg .pred 	%p<604>;
	.reg .b16 	%rs<921>;
	.reg .b32 	%r<1975>;
	.reg .b64 	%rd<167>;

	mov.u64 	%SPL, __local_depot0;
	ld.param.u32 	%r930, [_Z26monte_carlo_playout_kernelP8GPUBoardPiiy_param_2];
	add.u64 	%rd1, %SPL, 0;
	add.u64 	%rd2, %SPL, 64;
	add.u64 	%rd3, %SPL, 112;
	add.u64 	%rd4, %SPL, 192;
	mov.u32 	%r931, %ctaid.x;
	mov.u32 	%r932, %ntid.x;
	mov.u32 	%r933, %tid.x;
	mad.lo.s32 	%r1, %r931, %r932, %r933;
	setp.ge.s32 	%p3, %r1, %r930;
	@%p3 bra 	$L__BB0_488;
	ld.param.u64 	%rd163, [_Z26monte_carlo_playout_kernelP8GPUBoardPiiy_param_3];
	cvt.s64.s32 	%rd165, %r1;
	cvt.u32.u64 	%r934, %rd163;
	xor.b32  	%r935, %r934, -1429050551;
	mul.lo.s32 	%r936, %r935, 1099087573;
	{ .reg .b32 tmp; mov.b64 {tmp, %r937}, %rd163; }
	xor.b32  	%r938, %r937, -136515619;
	mul.lo.s32 	%r939, %r938, -1703105765;
	add.s32 	%r940, %r936, %r939;
	add.s32 	%r941, %r940, 6615241;
	add.s32 	%r1544, %r936, 123456789;
	st.local.v2.u32 	[%rd2], {%r941, %r1544};
	xor.b32  	%r1543, %r936, 362436069;
	add.s32 	%r1542, %r939, 521288629;
	st.local.v2.u32 	[%rd2+8], {%r1543, %r1542};
	xor.b32  	%r1541, %r939, 88675123;
	add.s32 	%r1540, %r936, 5783321;
	st.local.v2.u32 	[%rd2+16], {%r1541, %r1540};
	setp.eq.s32 	%p4, %r1, 0;
	@%p4 bra 	$L__BB0_116;
	mov.b32 	%r1527, 0;
	mov.u64 	%rd26, precalc_xorwow_matrix;
$L__BB0_3:
	mov.u64 	%rd6, %rd165;
	and.b64  	%rd24, %rd6, 3;
	setp.eq.s64 	%p5, %rd24, 0;
	@%p5 bra 	$L__BB0_115;
	mul.wide.u32 	%rd25, %r1527, 3200;
	add.s64 	%rd7, %rd26, %rd25;
	mov.b32 	%r1540, 0;
	mov.u32 	%r1541, %r1540;
	mov.u32 	%r1542, %r1540;
	mov.u32 	%r1543, %r1540;
	mov.u32 	%r1544, %r1540;
	mov.u32 	%r1533, %r1540;
$L__BB0_5:
	mul.wide.u32 	%rd27, %r1533, 4;
	add.s64 	%rd28, %rd2, %rd27;
	ld.local.u32 	%r19, [%rd28+4];
	shl.b32 	%r20, %r1533, 5;
	mov.b32 	%r1539, 0;
$L__BB0_6:
	.pragma "nounroll";
	shr.u32 	%r945, %r19, %r1539;
	and.b32  	%r946, %r945, 1;
	setp.eq.b32 	%p6, %r946, 1;
	not.pred 	%p7, %p6;
	add.s32 	%r947, %r20, %r1539;
	mul.lo.s32 	%r948, %r947, 5;
	mul.wide.u32 	%rd29, %r948, 4;
	add.s64 	%rd8, %rd7, %rd29;
	@%p7 bra 	$L__BB0_8;
	ld.global.u32 	%r949, [%rd8];
	xor.b32  	%r1544, %r1544, %r949;
	ld.global.u32 	%r950, [%rd8+4];
	xor.b32  	%r1543, %r1543, %r950;
	ld.global.u32 	%r951, [%rd8+8];
	xor.b32  	%r1542, %r1542, %r951;
	ld.global.u32 	%r952, [%rd8+12];
	xor.b32  	%r1541, %r1541, %r952;
	ld.global.u32 	%r953, [%rd8+16];
	xor.b32  	%r1540, %r1540, %r953;
$L__BB0_8:
	and.b32  	%r955, %r945, 2;
	setp.eq.s32 	%p8, %r955, 0;
	@%p8 bra 	$L__BB0_10;
	ld.global.u32 	%r956, [%rd8+20];
	xor.b32  	%r1544, %r1544, %r956;
	ld.global.u32 	%r957, [%rd8+24];
	xor.b32  	%r1543, %r1543, %r957;
	ld.global.u32 	%r958, [%rd8+28];
	xor.b32  	%r1542, %r1542, %r958;
	ld.global.u32 	%r959, [%rd8+32];
	xor.b32  	%r1541, %r1541, %r959;
	ld.global.u32 	%r960, [%rd8+36];
	xor.b32  	%r1540, %r1540, %r960;
$L__BB0_10:
	and.b32  	%r962, %r945, 4;
	setp.eq.s32 	%p9, %r962, 0;
	@%p9 bra 	$L__BB0_12;
	ld.global.u32 	%r963, [%rd8+40];
	xor.b32  	%r1544, %r1544, %r963;
	ld.global.u32 	%r964, [%rd8+44];
	xor.b32  	%r1543, %r1543, %r964;
	ld.global.u32 	%r965, [%rd8+48];
	xor.b32  	%r1542, %r1542, %r965;
	ld.global.u32 	%r966, [%rd8+52];
	xor.b32  	%r1541, %r1541, %r966;
	ld.global.u32 	%r967, [%rd8+56];
	xor.b32  	%r1540, %r1540, %r967;
$L__BB0_12:
	and.b32  	%r969, %r945, 8;
	setp.eq.s32 	%p10, %r969, 0;
	@%p10 bra 	$L__BB0_14;
	ld.global.u32 	%r970, [%rd8+60];
	xor.b32  	%r1544, %r1544, %r970;
	ld.global.u32 	%r971, [%rd8+64];
	xor.b32  	%r1543, %r1543, %r971;
	ld.global.u32 	%r972, [%rd8+68];
	xor.b32  	%r1542, %r1542, %r972;
	ld.global.u32 	%r973, [%rd8+72];
	xor.b32  	%r1541, %r1541, %r973;
	ld.global.u32 	%r974, [%rd8+76];
	xor.b32  	%r1540, %r1540, %r974;
$L__BB0_14:
	and.b32  	%r976, %r945, 16;
	setp.eq.s32 	%p11, %r976, 0;
	@%p11 bra 	$L__BB0_16;
	ld.global.u32 	%r977, [%rd8+80];
	xor.b32  	%r1544, %r1544, %r977;
	ld.global.u32 	%r978, [%rd8+84];
	xor.b32  	%r1543, %r1543, %r978;
	ld.global.u32 	%r979, [%rd8+88];
	xor.b32  	%r1542, %r1542, %r979;
	ld.global.u32 	%r980, [%rd8+92];
	xor.b32  	%r1541, %r1541, %r980;
	ld.global.u32 	%r981, [%rd8+96];
	xor.b32  	%r1540, %r1540, %r981;
$L__BB0_16:
	and.b32  	%r983, %r945, 32;
	setp.eq.s32 	%p12, %r983, 0;
	@%p12 bra 	$L__BB0_18;
	ld.global.u32 	%r984, [%rd8+100];
	xor.b32  	%r1544, %r1544, %r984;
	ld.global.u32 	%r985, [%rd8+104];
	xor.b32  	%r1543, %r1543, %r985;
	ld.global.u32 	%r986, [%rd8+108];
	xor.b32  	%r1542, %r1542, %r986;
	ld.global.u32 	%r987, [%rd8+112];
	xor.b32  	%r1541, %r1541, %r987;
	ld.global.u32 	%r988, [%rd8+116];
	xor.b32  	%r1540, %r1540, %r988;
$L__BB0_18:
	and.b32  	%r990, %r945, 64;
	setp.eq.s32 	%p13, %r990, 0;
	@%p13 bra 	$L__BB0_20;
	ld.global.u32 	%r991, [%rd8+120];
	xor.b32  	%r1544, %r1544, %r991;
	ld.global.u32 	%r992, [%rd8+124];
	xor.b32  	%r1543, %r1543, %r992;
	ld.global.u32 	%r993, [%rd8+128];
	xor.b32  	%r1542, %r1542, %r993;
	ld.global.u32 	%r994, [%rd8+132];
	xor.b32  	%r1541, %r1541, %r994;
	ld.global.u32 	%r995, [%rd8+136];
	xor.b32  	%r1540, %r1540, %r995;
$L__BB0_20:
	and.b32  	%r997, %r945, 128;
	setp.eq.s32 	%p14, %r997, 0;
	@%p14 bra 	$L__BB0_22;
	ld.global.u32 	%r998, [%rd8+140];
	xor.b32  	%r1544, %r1544, %r998;
	ld.global.u32 	%r999, [%rd8+144];
	xor.b32  	%r1543, %r1543, %r999;
	ld.global.u32 	%r1000, [%rd8+148];
	xor.b32  	%r1542, %r1542, %r1000;
	ld.global.u32 	%r1001, [%rd8+152];
	xor.b32  	%r1541, %r1541, %r1001;
	ld.global.u32 	%r1002, [%rd8+156];
	xor.b32  	%r1540, %r1540, %r1002;
$L__BB0_22:
	and.b32  	%r1004, %r945, 256;
	setp.eq.s32 	%p15, %r1004, 0;
	@%p15 bra 	$L__BB0_24;
	ld.global.u32 	%r1005, [%rd8+160];
	xor.b32  	%r1544, %r1544, %r1005;
	ld.global.u32 	%r1006, [%rd8+164];
	xor.b32  	%r1543, %r1543, %r1006;
	ld.global.u32 	%r1007, [%rd8+168];
	xor.b32  	%r1542, %r1542, %r1007;
	ld.global.u32 	%r1008, [%rd8+172];
	xor.b32  	%r1541, %r1541, %r1008;
	ld.global.u32 	%r1009, [%rd8+176];
	xor.b32  	%r1540, %r1540, %r1009;
$L__BB0_24:
	and.b32  	%r1011, %r945, 512;
	setp.eq.s32 	%p16, %r1011, 0;
	@%p16 bra 	$L__BB0_26;
	ld.global.u32 	%r1012, [%rd8+180];
	xor.b32  	%r1544, %r1544, %r1012;
	ld.global.u32 	%r1013, [%rd8+184];
	xor.b32  	%r1543, %r1543, %r1013;
	ld.global.u32 	%r1014, [%rd8+188];
	xor.b32  	%r1542, %r1542, %r1014;
	ld.global.u32 	%r1015, [%rd8+192];
	xor.b32  	%r1541, %r1541, %r1015;
	ld.global.u32 	%r1016, [%rd8+196];
	xor.b32  	%r1540, %r1540, %r1016;
$L__BB0_26:
	and.b32  	%r1018, %r945, 1024;
	setp.eq.s32 	%p17, %r1018, 0;
	@%p17 bra 	$L__BB0_28;
	ld.global.u32 	%r1019, [%rd8+200];
	xor.b32  	%r1544, %r1544, %r1019;
	ld.global.u32 	%r1020, [%rd8+204];
	xor.b32  	%r1543, %r1543, %r1020;
	ld.global.u32 	%r1021, [%rd8+208];
	xor.b32  	%r1542, %r1542, %r1021;
	ld.global.u32 	%r1022, [%rd8+212];
	xor.b32  	%r1541, %r1541, %r1022;
	ld.global.u32 	%r1023, [%rd8+216];
	xor.b32  	%r1540, %r1540, %r1023;
$L__BB0_28:
	and.b32  	%r1025, %r945, 2048;
	setp.eq.s32 	%p18, %r1025, 0;
	@%p18 bra 	$L__BB0_30;
	ld.global.u32 	%r1026, [%rd8+220];
	xor.b32  	%r1544, %r1544, %r1026;
	ld.global.u32 	%r1027, [%rd8+224];
	xor.b32  	%r1543, %r1543, %r1027;
	ld.global.u32 	%r1028, [%rd8+228];
	xor.b32  	%r1542, %r1542, %r1028;
	ld.global.u32 	%r1029, [%rd8+232];
	xor.b32  	%r1541, %r1541, %r1029;
	ld.global.u32 	%r1030, [%rd8+236];
	xor.b32  	%r1540, %r1540, %r1030;
$L__BB0_30:
	and.b32  	%r1032, %r945, 4096;
	setp.eq.s32 	%p19, %r1032, 0;
	@%p19 bra 	$L__BB0_32;
	ld.global.u32 	%r1033, [%rd8+240];
	xor.b32  	%r1544, %r1544, %r1033;
	ld.global.u32 	%r1034, [%rd8+244];
	xor.b32  	%r1543, %r1543, %r1034;
	ld.global.u32 	%r1035, [%rd8+248];
	xor.b32  	%r1542, %r1542, %r1035;
	ld.global.u32 	%r1036, [%rd8+252];
	xor.b32  	%r1541, %r1541, %r1036;
	ld.global.u32 	%r1037, [%rd8+256];
	xor.b32  	%r1540, %r1540, %r1037;
$L__BB0_32:
	and.b32  	%r1039, %r945, 8192;
	setp.eq.s32 	%p20, %r1039, 0;
	@%p20 bra 	$L__BB0_34;
	ld.global.u32 	%r1040, [%rd8+260];
	xor.b32  	%r1544, %r1544, %r1040;
	ld.global.u32 	%r1041, [%rd8+264];
	xor.b32  	%r1543, %r1543, %r1041;
	ld.global.u32 	%r1042, [%rd8+268];
	xor.b32  	%r1542, %r1542, %r1042;
	ld.global.u32 	%r1043, [%rd8+272];
	xor.b32  	%r1541, %r1541, %r1043;
	ld.global.u32 	%r1044, [%rd8+276];
	xor.b32  	%r1540, %r1540, %r1044;
$L__BB0_34:
	and.b32  	%r1046, %r945, 16384;
	setp.eq.s32 	%p21, %r1046, 0;
	@%p21 bra 	$L__BB0_36;
	ld.global.u32 	%r1047, [%rd8+280];
	xor.b32  	%r1544, %r1544, %r1047;
	ld.global.u32 	%r1048, [%rd8+284];
	xor.b32  	%r1543, %r1543, %r1048;
	ld.global.u32 	%r1049, [%rd8+288];
	xor.b32  	%r1542, %r1542, %r1049;
	ld.global.u32 	%r1050, [%rd8+292];
	xor.b32  	%r1541, %r1541, %r1050;
	ld.global.u32 	%r1051, [%rd8+296];
	xor.b32  	%r1540, %r1540, %r1051;
$L__BB0_36:
	and.b32  	%r1053, %r945, 32768;
	setp.eq.s32 	%p22, %r1053, 0;
	@%p22 bra 	$L__BB0_38;
	ld.global.u32 	%r1054, [%rd8+300];
	xor.b32  	%r1544, %r1544, %r1054;
	ld.global.u32 	%r1055, [%rd8+304];
	xor.b32  	%r1543, %r1543, %r1055;
	ld.global.u32 	%r1056, [%rd8+308];
	xor.b32  	%r1542, %r1542, %r1056;
	ld.global.u32 	%r1057, [%rd8+312];
	xor.b32  	%r1541, %r1541, %r1057;
	ld.global.u32 	%r1058, [%rd8+316];
	xor.b32  	%r1540, %r1540, %r1058;
$L__BB0_38:
	add.s32 	%r1539, %r1539, 16;
	setp.ne.s32 	%p23, %r1539, 32;
	@%p23 bra 	$L__BB0_6;
	mad.lo.s32 	%r1059, %r1533, -31, %r20;
	add.s32 	%r1533, %r1059, 1;
	setp.ne.s32 	%p24, %r1533, 5;
	@%p24 bra 	$L__BB0_5;
	st.local.u32 	[%rd2+4], %r1544;
	st.local.v2.u32 	[%rd2+8], {%r1543, %r1542};
	st.local.v2.u32 	[%rd2+16], {%r1541, %r1540};
	setp.eq.s64 	%p25, %rd24, 1;
	@%p25 bra 	$L__BB0_115;
	mov.b32 	%r1540, 0;
	mov.u32 	%r1541, %r1540;
	mov.u32 	%r1542, %r1540;
	mov.u32 	%r1543, %r1540;
	mov.u32 	%r1544, %r1540;
	mov.u32 	%r1625, %r1540;
$L__BB0_42:
	mul.wide.u32 	%rd31, %r1625, 4;
	add.s64 	%rd32, %rd2, %rd31;
	ld.local.u32 	%r195, [%rd32+4];
	shl.b32 	%r196, %r1625, 5;
	mov.b32 	%r1631, 0;
$L__BB0_43:
	.pragma "nounroll";
	shr.u32 	%r1062, %r195, %r1631;
	and.b32  	%r1063, %r1062, 1;
	setp.eq.b32 	%p26, %r1063, 1;
	not.pred 	%p27, %p26;
	add.s32 	%r1064, %r196, %r1631;
	mul.lo.s32 	%r1065, %r1064, 5;
	mul.wide.u32 	%rd33, %r1065, 4;
	add.s64 	%rd9, %rd7, %rd33;
	@%p27 bra 	$L__BB0_45;
	ld.global.u32 	%r1066, [%rd9];
	xor.b32  	%r1544, %r1544, %r1066;
	ld.global.u32 	%r1067, [%rd9+4];
	xor.b32  	%r1543, %r1543, %r1067;
	ld.global.u32 	%r1068, [%rd9+8];
	xor.b32  	%r1542, %r1542, %r1068;
	ld.global.u32 	%r1069, [%rd9+12];
	xor.b32  	%r1541, %r1541, %r1069;
	ld.global.u32 	%r1070, [%rd9+16];
	xor.b32  	%r1540, %r1540, %r1070;
$L__BB0_45:
	and.b32  	%r1072, %r1062, 2;
	setp.eq.s32 	%p28, %r1072, 0;
	@%p28 bra 	$L__BB0_47;
	ld.global.u32 	%r1073, [%rd9+20];
	xor.b32  	%r1544, %r1544, %r1073;
	ld.global.u32 	%r1074, [%rd9+24];
	xor.b32  	%r1543, %r1543, %r1074;
	ld.global.u32 	%r1075, [%rd9+28];
	xor.b32  	%r1542, %r1542, %r1075;
	ld.global.u32 	%r1076, [%rd9+32];
	xor.b32  	%r1541, %r1541, %r1076;
	ld.global.u32 	%r1077, [%rd9+36];
	xor.b32  	%r1540, %r1540, %r1077;
$L__BB0_47:
	and.b32  	%r1079, %r1062, 4;
	setp.eq.s32 	%p29, %r1079, 0;
	@%p29 bra 	$L__BB0_49;
	ld.global.u32 	%r1080, [%rd9+40];
	xor.b32  	%r1544, %r1544, %r1080;
	ld.global.u32 	%r1081, [%rd9+44];
	xor.b32  	%r1543, %r1543, %r1081;
	ld.global.u32 	%r1082, [%rd9+48];
	xor.b32  	%r1542, %r1542, %r1082;
	ld.global.u32 	%r1083, [%rd9+52];
	xor.b32  	%r1541, %r1541, %r1083;
	ld.global.u32 	%r1084, [%rd9+56];
	xor.b32  	%r1540, %r1540, %r1084;
$L__BB0_49:
	and.b32  	%r1086, %r1062, 8;
	setp.eq.s32 	%p30, %r1086, 0;
	@%p30 bra 	$L__BB0_51;
	ld.global.u32 	%r1087, [%rd9+60];
	xor.b32  	%r1544, %r1544, %r1087;
	ld.global.u32 	%r1088, [%rd9+64];
	xor.b32  	%r1543, %r1543, %r1088;
	ld.global.u32 	%r1089, [%rd9+68];
	xor.b32  	%r1542, %r1542, %r1089;
	ld.global.u32 	%r1090, [%rd9+72];
	xor.b32  	%r1541, %r1541, %r1090;
	ld.global.u32 	%r1091, [%rd9+76];
	xor.b32  	%r1540, %r1540, %r1091;
$L__BB0_51:
	and.b32  	%r1093, %r1062, 16;
	setp.eq.s32 	%p31, %r1093, 0;
	@%p31 bra 	$L__BB0_53;
	ld.global.u32 	%r1094, [%rd9+80];
	xor.b32  	%r1544, %r1544, %r1094;
	ld.global.u32 	%r1095, [%rd9+84];
	xor.b32  	%r1543, %r1543, %r1095;
	ld.global.u32 	%r1096, [%rd9+88];
	xor.b32  	%r1542, %r1542, %r1096;
	ld.global.u32 	%r1097, [%rd9+92];
	xor.b32  	%r1541, %r1541, %r1097;
	ld.global.u32 	%r1098, [%rd9+96];
	xor.b32  	%r1540, %r1540, %r1098;
$L__BB0_53:
	and.b32  	%r1100, %r1062, 32;
	setp.eq.s32 	%p32, %r1100, 0;
	@%p32 bra 	$L__BB0_55;
	ld.global.u32 	%r1101, [%rd9+100];
	xor.b32  	%r1544, %r1544, %r1101;
	ld.global.u32 	%r1102, [%rd9+104];
	xor.b32  	%r1543, %r1543, %r1102;
	ld.global.u32 	%r1103, [%rd9+108];
	xor.b32  	%r1542, %r1542, %r1103;
	ld.global.u32 	%r1104, [%rd9+112];
	xor.b32  	%r1541, %r1541, %r1104;
	ld.global.u32 	%r1105, [%rd9+116];
	xor.b32  	%r1540, %r1540, %r1105;
$L__BB0_55:
	and.b32  	%r1107, %r1062, 64;
	setp.eq.s32 	%p33, %r1107, 0;
	@%p33 bra 	$L__BB0_57;
	ld.global.u32 	%r1108, [%rd9+120];
	xor.b32  	%r1544, %r1544, %r1108;
	ld.global.u32 	%r1109, [%rd9+124];
	xor.b32  	%r1543, %r1543, %r1109;
	ld.global.u32 	%r1110, [%rd9+128];
	xor.b32  	%r1542, %r1542, %r1110;
	ld.global.u32 	%r1111, [%rd9+132];
	xor.b32  	%r1541, %r1541, %r1111;
	ld.global.u32 	%r1112, [%rd9+136];
	xor.b32  	%r1540, %r1540, %r1112;
$L__BB0_57:
	and.b32  	%r1114, %r1062, 128;
	setp.eq.s32 	%p34, %r1114, 0;
	@%p34 bra 	$L__BB0_59;
	ld.global.u32 	%r1115, [%rd9+140];
	xor.b32  	%r1544, %r1544, %r1115;
	ld.global.u32 	%r1116, [%rd9+144];
	xor.b32  	%r1543, %r1543, %r1116;
	ld.global.u32 	%r1117, [%rd9+148];
	xor.b32  	%r1542, %r1542, %r1117;
	ld.global.u32 	%r1118, [%rd9+152];
	xor.b32  	%r1541, %r1541, %r1118;
	ld.global.u32 	%r1119, [%rd9+156];
	xor.b32  	%r1540, %r1540, %r1119;
$L__BB0_59:
	and.b32  	%r1121, %r1062, 256;
	setp.eq.s32 	%p35, %r1121, 0;
	@%p35 bra 	$L__BB0_61;
	ld.global.u32 	%r1122, [%rd9+160];
	xor.b32  	%r1544, %r1544, %r1122;
	ld.global.u32 	%r1123, [%rd9+164];
	xor.b32  	%r1543, %r1543, %r1123;
	ld.global.u32 	%r1124, [%rd9+168];
	xor.b32  	%r1542, %r1542, %r1124;
	ld.global.u32 	%r1125, [%rd9+172];
	xor.b32  	%r1541, %r1541, %r1125;
	ld.global.u32 	%r1126, [%rd9+176];
	xor.b32  	%r1540, %r1540, %r1126;
$L__BB0_61:
	and.b32  	%r1128, %r1062, 512;
	setp.eq.s32 	%p36, %r1128, 0;
	@%p36 bra 	$L__BB0_63;
	ld.global.u32 	%r1129, [%rd9+180];
	xor.b32  	%r1544, %r1544, %r1129;
	ld.global.u32 	%r1130, [%rd9+184];
	xor.b32  	%r1543, %r1543, %r1130;
	ld.global.u32 	%r1131, [%rd9+188];
	xor.b32  	%r1542, %r1542, %r1131;
	ld.global.u32 	%r1132, [%rd9+192];
	xor.b32  	%r1541, %r1541, %r1132;
	ld.global.u32 	%r1133, [%rd9+196];
	xor.b32  	%r1540, %r1540, %r1133;
$L__BB0_63:
	and.b32  	%r1135, %r1062, 1024;
	setp.eq.s32 	%p37, %r1135, 0;
	@%p37 bra 	$L__BB0_65;
	ld.global.u32 	%r1136, [%rd9+200];
	xor.b32  	%r1544, %r1544, %r1136;
	ld.global.u32 	%r1137, [%rd9+204];
	xor.b32  	%r1543, %r1543, %r1137;
	ld.global.u32 	%r1138, [%rd9+208];
	xor.b32  	%r1542, %r1542, %r1138;
	ld.global.u32 	%r1139, [%rd9+212];
	xor.b32  	%r1541, %r1541, %r1139;
	ld.global.u32 	%r1140, [%rd9+216];
	xor.b32  	%r1540, %r1540, %r1140;
$L__BB0_65:
	and.b32  	%r1142, %r1062, 2048;
	setp.eq.s32 	%p38, %r1142, 0;
	@%p38 bra 	$L__BB0_67;
	ld.global.u32 	%r1143, [%rd9+220];
	xor.b32  	%r1544, %r1544, %r1143;
	ld.global.u32 	%r1144, [%rd9+224];
	xor.b32  	%r1543, %r1543, %r1144;
	ld.global.u32 	%r1145, [%rd9+228];
	xor.b32  	%r1542, %r1542, %r1145;
	ld.global.u32 	%r1146, [%rd9+232];
	xor.b32  	%r1541, %r1541, %r1146;
	ld.global.u32 	%r1147, [%rd9+236];
	xor.b32  	%r1540, %r1540, %r1147;
$L__BB0_67:
	and.b32  	%r1149, %r1062, 4096;
	setp.eq.s32 	%p39, %r1149, 0;
	@%p39 bra 	$L__BB0_69;
	ld.global.u32 	%r1150, [%rd9+240];
	xor.b32  	%r1544, %r1544, %r1150;
	ld.global.u32 	%r1151, [%rd9+244];
	xor.b32  	%r1543, %r1543, %r1151;
	ld.global.u32 	%r1152, [%rd9+248];
	xor.b32  	%r1542, %r1542, %r1152;
	ld.global.u32 	%r1153, [%rd9+252];
	xor.b32  	%r1541, %r1541, %r1153;
	ld.global.u32 	%r1154, [%rd9+256];
	xor.b32  	%r1540, %r1540, %r1154;
$L__BB0_69:
	and.b32  	%r1156, %r1062, 8192;
	setp.eq.s32 	%p40, %r1156, 0;
	@%p40 bra 	$L__BB0_71;
	ld.global.u32 	%r1157, [%rd9+260];
	xor.b32  	%r1544, %r1544, %r1157;
	ld.global.u32 	%r1158, [%rd9+264];
	xor.b32  	%r1543, %r1543, %r1158;
	ld.global.u32 	%r1159, [%rd9+268];
	xor.b32  	%r1542, %r1542, %r1159;
	ld.global.u32 	%r1160, [%rd9+272];
	xor.b32  	%r1541, %r1541, %r1160;
	ld.global.u32 	%r1161, [%rd9+276];
	xor.b32  	%r1540, %r1540, %r1161;
$L__BB0_71:
	and.b32  	%r1163, %r1062, 16384;
	setp.eq.s32 	%p41, %r1163, 0;
	@%p41 bra 	$L__BB0_73;
	ld.global.u32 	%r1164, [%rd9+280];
	xor.b32  	%r1544, %r1544, %r1164;
	ld.global.u32 	%r1165, [%rd9+284];
	xor.b32  	%r1543, %r1543, %r1165;
	ld.global.u32 	%r1166, [%rd9+288];
	xor.b32  	%r1542, %r1542, %r1166;
	ld.global.u32 	%r1167, [%rd9+292];
	xor.b32  	%r1541, %r1541, %r1167;
	ld.global.u32 	%r1168, [%rd9+296];
	xor.b32  	%r1540, %r1540, %r1168;
$L__BB0_73:
	and.b32  	%r1170, %r1062, 32768;
	setp.eq.s32 	%p42, %r1170, 0;
	@%p42 bra 	$L__BB0_75;
	ld.global.u32 	%r1171, [%rd9+300];
	xor.b32  	%r1544, %r1544, %r1171;
	ld.global.u32 	%r1172, [%rd9+304];
	xor.b32  	%r1543, %r1543, %r1172;
	ld.global.u32 	%r1173, [%rd9+308];
	xor.b32  	%r1542, %r1542, %r1173;
	ld.global.u32 	%r1174, [%rd9+312];
	xor.b32  	%r1541, %r1541, %r1174;
	ld.global.u32 	%r1175, [%rd9+316];
	xor.b32  	%r1540, %r1540, %r1175;
$L__BB0_75:
	add.s32 	%r1631, %r1631, 16;
	setp.ne.s32 	%p43, %r1631, 32;
	@%p43 bra 	$L__BB0_43;
	mad.lo.s32 	%r1176, %r1625, -31, %r196;
	add.s32 	%r1625, %r1176, 1;
	setp.ne.s32 	%p44, %r1625, 5;
	@%p44 bra 	$L__BB0_42;
	st.local.u32 	[%rd2+4], %r1544;
	st.local.v2.u32 	[%rd2+8], {%r1543, %r1542};
	st.local.v2.u32 	[%rd2+16], {%r1541, %r1540};
	setp.ne.s64 	%p45, %rd24, 3;
	@%p45 bra 	$L__BB0_115;
	mov.b32 	%r1540, 0;
	mov.u32 	%r1541, %r1540;
	mov.u32 	%r1542, %r1540;
	mov.u32 	%r1543, %r1540;
	mov.u32 	%r1544, %r1540;
	mov.u32 	%r1717, %r1540;
$L__BB0_79:
	mul.wide.u32 	%rd35, %r1717, 4;
	add.s64 	%rd36, %rd2, %rd35;
	ld.local.u32 	%r371, [%rd36+4];
	mov.b32 	%r1723, 0;
$L__BB0_80:
	.pragma "nounroll";
	shr.u32 	%r1179, %r371, %r1723;
	and.b32  	%r1180, %r1179, 1;
	setp.eq.b32 	%p46, %r1180, 1;
	not.pred 	%p47, %p46;
	shl.b32 	%r1181, %r1717, 5;
	add.s32 	%r1182, %r1181, %r1723;
	mul.lo.s32 	%r1183, %r1182, 5;
	mul.wide.u32 	%rd37, %r1183, 4;
	add.s64 	%rd10, %rd7, %rd37;
	@%p47 bra 	$L__BB0_82;
	ld.global.u32 	%r1184, [%rd10];
	xor.b32  	%r1544, %r1544, %r1184;
	ld.global.u32 	%r1185, [%rd10+4];
	xor.b32  	%r1543, %r1543, %r1185;
	ld.global.u32 	%r1186, [%rd10+8];
	xor.b32  	%r1542, %r1542, %r1186;
	ld.global.u32 	%r1187, [%rd10+12];
	xor.b32  	%r1541, %r1541, %r1187;
	ld.global.u32 	%r1188, [%rd10+16];
	xor.b32  	%r1540, %r1540, %r1188;
$L__BB0_82:
	and.b32  	%r1190, %r1179, 2;
	setp.eq.s32 	%p48, %r1190, 0;
	@%p48 bra 	$L__BB0_84;
	ld.global.u32 	%r1191, [%rd10+20];
	xor.b32  	%r1544, %r1544, %r1191;
	ld.global.u32 	%r1192, [%rd10+24];
	xor.b32  	%r1543, %r1543, %r1192;
	ld.global.u32 	%r1193, [%rd10+28];
	xor.b32  	%r1542, %r1542, %r1193;
	ld.global.u32 	%r1194, [%rd10+32];
	xor.b32  	%r1541, %r1541, %r1194;
	ld.global.u32 	%r1195, [%rd10+36];
	xor.b32  	%r1540, %r1540, %r1195;
$L__BB0_84:
	and.b32  	%r1197, %r1179, 4;
	setp.eq.s32 	%p49, %r1197, 0;
	@%p49 bra 	$L__BB0_86;
	ld.global.u32 	%r1198, [%rd10+40];
	xor.b32  	%r1544, %r1544, %r1198;
	ld.global.u32 	%r1199, [%rd10+44];
	xor.b32  	%r1543, %r1543, %r1199;
	ld.global.u32 	%r1200, [%rd10+48];
	xor.b32  	%r1542, %r1542, %r1200;
	ld.global.u32 	%r1201, [%rd10+52];
	xor.b32  	%r1541, %r1541, %r1201;
	ld.global.u32 	%r1202, [%rd10+56];
	xor.b32  	%r1540, %r1540, %r1202;
$L__BB0_86:
	and.b32  	%r1204, %r1179, 8;
	setp.eq.s32 	%p50, %r1204, 0;
	@%p50 bra 	$L__BB0_88;
	ld.global.u32 	%r1205, [%rd10+60];
	xor.b32  	%r1544, %r1544, %r1205;
	ld.global.u32 	%r1206, [%rd10+64];
	xor.b32  	%r1543, %r1543, %r1206;
	ld.global.u32 	%r1207, [%rd10+68];
	xor.b32  	%r1542, %r1542, %r1207;
	ld.global.u32 	%r1208, [%rd10+72];
	xor.b32  	%r1541, %r1541, %r1208;
	ld.global.u32 	%r1209, [%rd10+76];
	xor.b32  	%r1540, %r1540, %r1209;
$L__BB0_88:
	and.b32  	%r1211, %r1179, 16;
	setp.eq.s32 	%p51, %r1211, 0;
	@%p51 bra 	$L__BB0_90;
	ld.global.u32 	%r1212, [%rd10+80];
	xor.b32  	%r1544, %r1544, %r1212;
	ld.global.u32 	%r1213, [%rd10+84];
	xor.b32  	%r1543, %r1543, %r1213;
	ld.global.u32 	%r1214, [%rd10+88];
	xor.b32  	%r1542, %r1542, %r1214;
	ld.global.u32 	%r1215, [%rd10+92];
	xor.b32  	%r1541, %r1541, %r1215;
	ld.global.u32 	%r1216, [%rd10+96];
	xor.b32  	%r1540, %r1540, %r1216;
$L__BB0_90:
	and.b32  	%r1218, %r1179, 32;
	setp.eq.s32 	%p52, %r1218, 0;
	@%p52 bra 	$L__BB0_92;
	ld.global.u32 	%r1219, [%rd10+100];
	xor.b32  	%r1544, %r1544, %r1219;
	ld.global.u32 	%r1220, [%rd10+104];
	xor.b32  	%r1543, %r1543, %r1220;
	ld.global.u32 	%r1221, [%rd10+108];
	xor.b32  	%r1542, %r1542, %r1221;
	ld.global.u32 	%r1222, [%rd10+112];
	xor.b32  	%r1541, %r1541, %r1222;
	ld.global.u32 	%r1223, [%rd10+116];
	xor.b32  	%r1540, %r1540, %r1223;
$L__BB0_92:
	and.b32  	%r1225, %r1179, 64;
	setp.eq.s32 	%p53, %r1225, 0;
	@%p53 bra 	$L__BB0_94;
	ld.global.u32 	%r1226, [%rd10+120];
	xor.b32  	%r1544, %r1544, %r1226;
	ld.global.u32 	%r1227, [%rd10+124];
	xor.b32  	%r1543, %r1543, %r1227;
	ld.global.u32 	%r1228, [%rd10+128];
	xor.b32  	%r1542, %r1542, %r1228;
	ld.global.u32 	%r1229, [%rd10+132];
	xor.b32  	%r1541, %r1541, %r1229;
	ld.global.u32 	%r1230, [%rd10+136];
	xor.b32  	%r1540, %r1540, %r1230;
$L__BB0_94:
	and.b32  	%r1232, %r1179, 128;
	setp.eq.s32 	%p54, %r1232, 0;
	@%p54 bra 	$L__BB0_96;
	ld.global.u32 	%r1233, [%rd10+140];
	xor.b32  	%r1544, %r1544, %r1233;
	ld.global.u32 	%r1234, [%rd10+144];
	xor.b32  	%r1543, %r1543, %r1234;
	ld.global.u32 	%r1235, [%rd10+148];
	xor.b32  	%r1542, %r1542, %r1235;
	ld.global.u32 	%r1236, [%rd10+152];
	xor.b32  	%r1541, %r1541, %r1236;
	ld.global.u32 	%r1237, [%rd10+156];
	xor.b32  	%r1540, %r1540, %r1237;
$L__BB0_96:
	and.b32  	%r1239, %r1179, 256;
	setp.eq.s32 	%p55, %r1239, 0;
	@%p55 bra 	$L__BB0_98;
	ld.global.u32 	%r1240, [%rd10+160];
	xor.b32  	%r1544, %r1544, %r1240;
	ld.global.u32 	%r1241, [%rd10+164];
	xor.b32  	%r1543, %r1543, %r1241;
	ld.global.u32 	%r1242, [%rd10+168];
	xor.b32  	%r1542, %r1542, %r1242;
	ld.global.u32 	%r1243, [%rd10+172];
	xor.b32  	%r1541, %r1541, %r1243;
	ld.global.u32 	%r1244, [%rd10+176];
	xor.b32  	%r1540, %r1540, %r1244;
$L__BB0_98:
	and.b32  	%r1246, %r1179, 512;
	setp.eq.s32 	%p56, %r1246, 0;
	@%p56 bra 	$L__BB0_100;
	ld.global.u32 	%r1247, [%rd10+180];
	xor.b32  	%r1544, %r1544, %r1247;
	ld.global.u32 	%r1248, [%rd10+184];
	xor.b32  	%r1543, %r1543, %r1248;
	ld.global.u32 	%r1249, [%rd10+188];
	xor.b32  	%r1542, %r1542, %r1249;
	ld.global.u32 	%r1250, [%rd10+192];
	xor.b32  	%r1541, %r1541, %r1250;
	ld.global.u32 	%r1251, [%rd10+196];
	xor.b32  	%r1540, %r1540, %r1251;
$L__BB0_100:
	and.b32  	%r1253, %r1179, 1024;
	setp.eq.s32 	%p57, %r1253, 0;
	@%p57 bra 	$L__BB0_102;
	ld.global.u32 	%r1254, [%rd10+200];
	xor.b32  	%r1544, %r1544, %r1254;
	ld.global.u32 	%r1255, [%rd10+204];
	xor.b32  	%r1543, %r1543, %r1255;
	ld.global.u32 	%r1256, [%rd10+208];
	xor.b32  	%r1542, %r1542, %r1256;
	ld.global.u32 	%r1257, [%rd10+212];
	xor.b32  	%r1541, %r1541, %r1257;
	ld.global.u32 	%r1258, [%rd10+216];
	xor.b32  	%r1540, %r1540, %r1258;
$L__BB0_102:
	and.b32  	%r1260, %r1179, 2048;
	setp.eq.s32 	%p58, %r1260, 0;
	@%p58 bra 	$L__BB0_104;
	ld.global.u32 	%r1261, [%rd10+220];
	xor.b32  	%r1544, %r1544, %r1261;
	ld.global.u32 	%r1262, [%rd10+224];
	xor.b32  	%r1543, %r1543, %r1262;
	ld.global.u32 	%r1263, [%rd10+228];
	xor.b32  	%r1542, %r1542, %r1263;
	ld.global.u32 	%r1264, [%rd10+232];
	xor.b32  	%r1541, %r1541, %r1264;
	ld.global.u32 	%r1265, [%rd10+236];
	xor.b32  	%r1540, %r1540, %r1265;
$L__BB0_104:
	and.b32  	%r1267, %r1179, 4096;
	setp.eq.s32 	%p59, %r1267, 0;
	@%p59 bra 	$L__BB0_106;
	ld.global.u32 	%r1268, [%rd10+240];
	xor.b32  	%r1544, %r1544, %r1268;
	ld.global.u32 	%r1269, [%rd10+244];
	xor.b32  	%r1543, %r1543, %r1269;
	ld.global.u32 	%r1270, [%rd10+248];
	xor.b32  	%r1542, %r1542, %r1270;
	ld.global.u32 	%r1271, [%rd10+252];
	xor.b32  	%r1541, %r1541, %r1271;
	ld.global.u32 	%r1272, [%rd10+256];
	xor.b32  	%r1540, %r1540, %r1272;
$L__BB0_106:
	and.b32  	%r1274, %r1179, 8192;
	setp.eq.s32 	%p60, %r1274, 0;
	@%p60 bra 	$L__BB0_108;
	ld.global.u32 	%r1275, [%rd10+260];
	xor.b32  	%r1544, %r1544, %r1275;
	ld.global.u32 	%r1276, [%rd10+264];
	xor.b32  	%r1543, %r1543, %r1276;
	ld.global.u32 	%r1277, [%rd10+268];
	xor.b32  	%r1542, %r1542, %r1277;
	ld.global.u32 	%r1278, [%rd10+272];
	xor.b32  	%r1541, %r1541, %r1278;
	ld.global.u32 	%r1279, [%rd10+276];
	xor.b32  	%r1540, %r1540, %r1279;
$L__BB0_108:
	and.b32  	%r1281, %r1179, 16384;
	setp.eq.s32 	%p61, %r1281, 0;
	@%p61 bra 	$L__BB0_110;
	ld.global.u32 	%r1282, [%rd10+280];
	xor.b32  	%r1544, %r1544, %r1282;
	ld.global.u32 	%r1283, [%rd10+284];
	xor.b32  	%r1543, %r1543, %r1283;
	ld.global.u32 	%r1284, [%rd10+288];
	xor.b32  	%r1542, %r1542, %r1284;
	ld.global.u32 	%r1285, [%rd10+292];
	xor.b32  	%r1541, %r1541, %r1285;
	ld.global.u32 	%r1286, [%rd10+296];
	xor.b32  	%r1540, %r1540, %r1286;
$L__BB0_110:
	and.b32  	%r1288, %r1179, 32768;
	setp.eq.s32 	%p62, %r1288, 0;
	@%p62 bra 	$L__BB0_112;
	ld.global.u32 	%r1289, [%rd10+300];
	xor.b32  	%r1544, %r1544, %r1289;
	ld.global.u32 	%r1290, [%rd10+304];
	xor.b32  	%r1543, %r1543, %r1290;
	ld.global.u32 	%r1291, [%rd10+308];
	xor.b32  	%r1542, %r1542, %r1291;
	ld.global.u32 	%r1292, [%rd10+312];
	xor.b32  	%r1541, %r1541, %r1292;
	ld.global.u32 	%r1293, [%rd10+316];
	xor.b32  	%r1540, %r1540, %r1293;
$L__BB0_112:
	add.s32 	%r1723, %r1723, 16;
	setp.ne.s32 	%p63, %r1723, 32;
	@%p63 bra 	$L__BB0_80;
	mad.lo.s32 	%r1295, %r1717, -31, %r1181;
	add.s32 	%r1717, %r1295, 1;
	setp.ne.s32 	%p64, %r1717, 5;
	@%p64 bra 	$L__BB0_79;
	st.local.u32 	[%rd2+4], %r1544;
	st.local.v2.u32 	[%rd2+8], {%r1543, %r1542};
	st.local.v2.u32 	[%rd2+16], {%r1541, %r1540};
$L__BB0_115:
	shr.u64 	%rd165, %rd6, 2;
	add.s32 	%r1527, %r1527, 1;
	setp.gt.u64 	%p65, %rd6, 3;
	@%p65 bra 	$L__BB0_3;
$L__BB0_116:
	ld.param.u64 	%rd164, [_Z26monte_carlo_playout_kernelP8GPUBoardPiiy_param_3];
	ld.param.u64 	%rd161, [_Z26monte_carlo_playout_kernelP8GPUBoardPiiy_param_0];
	cvt.u32.u64 	%r1297, %rd164;
	xor.b32  	%r1298, %r1297, -1429050551;
	{ .reg .b32 tmp; mov.b64 {tmp, %r1299}, %rd164; }
	xor.b32  	%r1300, %r1299, -136515619;
	mul.lo.s32 	%r1301, %r1300, -1703105765;
	mad.lo.s32 	%r1302, %r1298, 1099087573, %r1301;
	add.s32 	%r1814, %r1302, 6615241;
	cvta.to.global.u64 	%rd38, %rd161;
	mov.b32 	%r1820, 0;
	st.local.v2.u32 	[%rd2+24], {%r1820, %r1820};
	st.local.u32 	[%rd2+32], %r1820;
	mov.b64 	%rd39, 0;
	st.local.u64 	[%rd2+40], %rd39;
	ld.global.v2.u8 	{%rs277, %rs278}, [%rd38];
	ld.global.v2.u8 	{%rs279, %rs280}, [%rd38+2];
	ld.global.v2.u8 	{%rs281, %rs282}, [%rd38+4];
	ld.global.v2.u8 	{%rs283, %rs284}, [%rd38+6];
	ld.global.v2.u8 	{%rs285, %rs286}, [%rd38+8];
	ld.global.v2.u8 	{%rs287, %rs288}, [%rd38+10];
	ld.global.v2.u8 	{%rs289, %rs290}, [%rd38+12];
	ld.global.v2.u8 	{%rs291, %rs292}, [%rd38+14];
	ld.global.v2.u8 	{%rs293, %rs294}, [%rd38+16];
	ld.global.v2.u8 	{%rs295, %rs296}, [%rd38+18];
	ld.global.v2.u8 	{%rs297, %rs298}, [%rd38+20];
	ld.global.v2.u8 	{%rs299, %rs300}, [%rd38+22];
	ld.global.v2.u8 	{%rs301, %rs302}, [%rd38+24];
	ld.global.v2.u8 	{%rs303, %rs304}, [%rd38+26];
	ld.global.v2.u8 	{%rs305, %rs306}, [%rd38+28];
	ld.global.v2.u8 	{%rs307, %rs308}, [%rd38+30];
	ld.global.v2.u8 	{%rs309, %rs310}, [%rd38+32];
	ld.global.v2.u8 	{%rs311, %rs312}, [%rd38+34];
	ld.global.v2.u8 	{%rs313, %rs314}, [%rd38+36];
	ld.global.v2.u8 	{%rs315, %rs316}, [%rd38+38];
	ld.global.v2.u8 	{%rs317, %rs318}, [%rd38+40];
	ld.global.v2.u8 	{%rs319, %rs320}, [%rd38+42];
	ld.global.v2.u8 	{%rs321, %rs322}, [%rd38+44];
	ld.global.v2.u8 	{%rs323, %rs324}, [%rd38+46];
	ld.global.v2.u8 	{%rs325, %rs326}, [%rd38+48];
	ld.global.v2.u8 	{%rs327, %rs328}, [%rd38+50];
	ld.global.v2.u8 	{%rs329, %rs330}, [%rd38+52];
	ld.global.v2.u8 	{%rs331, %rs332}, [%rd38+54];
	ld.global.v2.u8 	{%rs333, %rs334}, [%rd38+56];
	ld.global.v2.u8 	{%rs335, %rs336}, [%rd38+58];
	ld.global.v2.u8 	{%rs337, %rs338}, [%rd38+60];
	ld.global.v2.u8 	{%rs339, %rs340}, [%rd38+62];
	ld.global.v2.u8 	{%rs854, %rs341}, [%rd38+64];
	ld.global.u8 	%rs342, [%rd38+66];
	ld.global.u16 	%rs853, [%rd38+68];
	ld.global.u16 	%rs343, [%rd38+70];
	st.local.v2.u8 	[%rd3], {%rs277, %rs278};
	st.local.v2.u8 	[%rd3+2], {%rs279, %rs280};
	st.local.v2.u8 	[%rd3+4], {%rs281, %rs282};
	st.local.v2.u8 	[%rd3+6], {%rs283, %rs284};
	st.local.v2.u8 	[%rd3+8], {%rs285, %rs286};
	st.local.v2.u8 	[%rd3+10], {%rs287, %rs288};
	st.local.v2.u8 	[%rd3+12], {%rs289, %rs290};
	st.local.v2.u8 	[%rd3+14], {%rs291, %rs292};
	st.local.v2.u8 	[%rd3+16], {%rs293, %rs294};
	st.local.v2.u8 	[%rd3+18], {%rs295, %rs296};
	st.local.v2.u8 	[%rd3+20], {%rs297, %rs298};
	st.local.v2.u8 	[%rd3+22], {%rs299, %rs300};
	st.local.v2.u8 	[%rd3+24], {%rs301, %rs302};
	st.local.v2.u8 	[%rd3+26], {%rs303, %rs304};
	st.local.v2.u8 	[%rd3+28], {%rs305, %rs306};
	st.local.v2.u8 	[%rd3+30], {%rs307, %rs308};
	st.local.v2.u8 	[%rd3+32], {%rs309, %rs310};
	st.local.v2.u8 	[%rd3+34], {%rs311, %rs312};
	st.local.v2.u8 	[%rd3+36], {%rs313, %rs314};
	st.local.v2.u8 	[%rd3+38], {%rs315, %rs316};
	st.local.v2.u8 	[%rd3+40], {%rs317, %rs318};
	st.local.v2.u8 	[%rd3+42], {%rs319, %rs320};
	st.local.v2.u8 	[%rd3+44], {%rs321, %rs322};
	st.local.v2.u8 	[%rd3+46], {%rs323, %rs324};
	st.local.v2.u8 	[%rd3+48], {%rs325, %rs326};
	st.local.v2.u8 	[%rd3+50], {%rs327, %rs328};
	st.local.v2.u8 	[%rd3+52], {%rs329, %rs330};
	st.local.v2.u8 	[%rd3+54], {%rs331, %rs332};
	st.local.v2.u8 	[%rd3+56], {%rs333, %rs334};
	st.local.v2.u8 	[%rd3+58], {%rs335, %rs336};
	st.local.v2.u8 	[%rd3+60], {%rs337, %rs338};
	st.local.v2.u8 	[%rd3+62], {%rs339, %rs340};
	st.local.v2.u8 	[%rd3+64], {%rs854, %rs341};
	st.local.u8 	[%rd3+66], %rs342;
	st.local.u16 	[%rd3+68], %rs853;
	st.local.u16 	[%rd3+70], %rs343;
$L__BB0_117:
	mov.u32 	%r557, %r1544;
	mov.u32 	%r1544, %r1543;
	mov.u32 	%r1543, %r1542;
	mov.u32 	%r1542, %r1541;
	mov.u32 	%r1541, %r1540;
	and.b16  	%rs344, %rs854, 255;
	setp.eq.s16 	%p66, %rs344, 0;
	selp.b16 	%rs5, 0, -128, %p66;
	selp.b32 	%r559, 1, -1, %p66;
	selp.b32 	%r560, 1, 6, %p66;
	mov.b32 	%r1848, 0;
	and.b16  	%rs349, %rs5, 255;
	mov.u32 	%r1822, %r1848;
$L__BB0_118:
	cvt.u64.u32 	%rd40, %r1822;
	add.s64 	%rd41, %rd3, %rd40;
	ld.local.u8 	%rs345, [%rd41];
	and.b16  	%rs6, %rs345, 15;
	setp.eq.s16 	%p67, %rs6, 0;
	and.b16  	%rs347, %rs345, 128;
	setp.ne.s16 	%p68, %rs347, %rs349;
	or.pred  	%p69, %p67, %p68;
	@%p69 bra 	$L__BB0_224;
	shr.u32 	%r563, %r1822, 3;
	and.b32  	%r564, %r1822, 7;
	setp.eq.s16 	%p70, %rs6, 1;
	@%p70 bra 	$L__BB0_149;
	setp.eq.s16 	%p71, %rs6, 2;
	@%p71 bra 	$L__BB0_163;
	setp.ne.s16 	%p72, %rs6, 6;
	@%p72 bra 	$L__BB0_187;
	cvt.u16.u32 	%rs7, %r1822;
	add.s32 	%r565, %r563, -1;
	setp.gt.u32 	%p73, %r565, 7;
	@%p73 bra 	$L__BB0_132;
	shl.b32 	%r605, %r565, 3;
	add.s32 	%r1304, %r564, -1;
	setp.gt.u32 	%p74, %r1304, 7;
	add.s32 	%r606, %r605, %r1304;
	selp.b32 	%r607, -1, %r606, %p74;
	setp.gt.u32 	%p75, %r607, 63;
	@%p75 bra 	$L__BB0_126;
	cvt.u64.u32 	%rd42, %r607;
	add.s64 	%rd43, %rd3, %rd42;
	ld.local.u8 	%rs351, [%rd43];
	and.b16  	%rs353, %rs351, 15;
	setp.ne.s16 	%p76, %rs353, 0;
	and.b16  	%rs354, %rs351, 128;
	setp.eq.s16 	%p77, %rs354, %rs349;
	and.pred  	%p78, %p76, %p77;
	setp.gt.s32 	%p79, %r1848, 255;
	or.pred  	%p80, %p78, %p79;
	@%p80 bra 	$L__BB0_126;
	add.s32 	%r608, %r1848, 1;
	mul.wide.s32 	%rd44, %r1848, 3;
	add.s64 	%rd45, %rd4, %rd44;
	st.local.u8 	[%rd45], %rs7;
	st.local.u8 	[%rd45+1], %r607;
	mov.b16 	%rs357, 0;
	st.local.u8 	[%rd45+2], %rs357;
	mov.u32 	%r1848, %r608;
$L__BB0_126:
	add.s32 	%r610, %r605, %r564;
	setp.gt.u32 	%p81, %r610, 63;
	@%p81 bra 	$L__BB0_129;
	cvt.u64.u32 	%rd46, %r610;
	add.s64 	%rd47, %rd3, %rd46;
	ld.local.u8 	%rs358, [%rd47];
	and.b16  	%rs360, %rs358, 15;
	setp.ne.s16 	%p82, %rs360, 0;
	and.b16  	%rs361, %rs358, 128;
	setp.eq.s16 	%p83, %rs361, %rs349;
	and.pred  	%p84, %p82, %p83;
	setp.gt.s32 	%p85, %r1848, 255;
	or.pred  	%p86, %p84, %p85;
	@%p86 bra 	$L__BB0_129;
	add.s32 	%r611, %r1848, 1;
	mul.wide.s32 	%rd48, %r1848, 3;
	add.s64 	%rd49, %rd4, %rd48;
	st.local.u8 	[%rd49], %rs7;
	st.local.u8 	[%rd49+1], %r610;
	mov.b16 	%rs364, 0;
	st.local.u8 	[%rd49+2], %rs364;
	mov.u32 	%r1848, %r611;
$L__BB0_129:
	setp.eq.s32 	%p87, %r564, 7;
	add.s32 	%r1305, %r606, 2;
	selp.b32 	%r613, -1, %r1305, %p87;
	setp.gt.u32 	%p88, %r613, 63;
	@%p88 bra 	$L__BB0_132;
	cvt.u64.u32 	%rd50, %r613;
	add.s64 	%rd51, %rd3, %rd50;
	ld.local.u8 	%rs365, [%rd51];
	and.b16  	%rs367, %rs365, 15;
	setp.ne.s16 	%p89, %rs367, 0;
	and.b16  	%rs368, %rs365, 128;
	setp.eq.s16 	%p90, %rs368, %rs349;
	and.pred  	%p91, %p89, %p90;
	setp.gt.s32 	%p92, %r1848, 255;
	or.pred  	%p93, %p91, %p92;
	@%p93 bra 	$L__BB0_132;
	add.s32 	%r614, %r1848, 1;
	mul.wide.s32 	%rd52, %r1848, 3;
	add.s64 	%rd53, %rd4, %rd52;
	st.local.u8 	[%rd53], %rs7;
	st.local.u8 	[%rd53+1], %r613;
	mov.b16 	%rs371, 0;
	st.local.u8 	[%rd53+2], %rs371;
	mov.u32 	%r1848, %r614;
$L__BB0_132:
	setp.gt.u32 	%p94, %r1822, 63;
	and.b32  	%r616, %r1822, -8;
	@%p94 bra 	$L__BB0_139;
	add.s32 	%r1306, %r564, -1;
	setp.gt.u32 	%p95, %r1306, 7;
	add.s32 	%r617, %r616, %r1306;
	selp.b32 	%r618, -1, %r617, %p95;
	setp.gt.u32 	%p96, %r618, 63;
	@%p96 bra 	$L__BB0_136;
	cvt.u64.u32 	%rd54, %r618;
	add.s64 	%rd55, %rd3, %rd54;
	ld.local.u8 	%rs372, [%rd55];
	and.b16  	%rs374, %rs372, 15;
	setp.ne.s16 	%p97, %rs374, 0;
	and.b16  	%rs375, %rs372, 128;
	setp.eq.s16 	%p98, %rs375, %rs349;
	and.pred  	%p99, %p97, %p98;
	setp.gt.s32 	%p100, %r1848, 255;
	or.pred  	%p101, %p99, %p100;
	@%p101 bra 	$L__BB0_136;
	add.s32 	%r619, %r1848, 1;
	mul.wide.s32 	%rd56, %r1848, 3;
	add.s64 	%rd57, %rd4, %rd56;
	st.local.u8 	[%rd57], %rs7;
	st.local.u8 	[%rd57+1], %r618;
	mov.b16 	%rs378, 0;
	st.local.u8 	[%rd57+2], %rs378;
	mov.u32 	%r1848, %r619;
$L__BB0_136:
	setp.eq.s32 	%p102, %r564, 7;
	add.s32 	%r1307, %r617, 2;
	selp.b32 	%r621, -1, %r1307, %p102;
	setp.gt.u32 	%p103, %r621, 63;
	@%p103 bra 	$L__BB0_139;
	cvt.u64.u32 	%rd58, %r621;
	add.s64 	%rd59, %rd3, %rd58;
	ld.local.u8 	%rs379, [%rd59];
	and.b16  	%rs381, %rs379, 15;
	setp.ne.s16 	%p104, %rs381, 0;
	and.b16  	%rs382, %rs379, 128;
	setp.eq.s16 	%p105, %rs382, %rs349;
	and.pred  	%p106, %p104, %p105;
	setp.gt.s32 	%p107, %r1848, 255;
	or.pred  	%p108, %p106, %p107;
	@%p108 bra 	$L__BB0_139;
	add.s32 	%r622, %r1848, 1;
	mul.wide.s32 	%rd60, %r1848, 3;
	add.s64 	%rd61, %rd4, %rd60;
	st.local.u8 	[%rd61], %rs7;
	st.local.u8 	[%rd61+1], %r621;
	mov.b16 	%rs385, 0;
	st.local.u8 	[%rd61+2], %rs385;
	mov.u32 	%r1848, %r622;
$L__BB0_139:
	setp.gt.u32 	%p109, %r1822, 55;
	@%p109 bra 	$L__BB0_224;
	add.s32 	%r624, %r616, 8;
	add.s32 	%r1309, %r564, -1;
	setp.gt.u32 	%p110, %r1309, 7;
	add.s32 	%r625, %r624, %r1309;
	selp.b32 	%r626, -1, %r625, %p110;
	setp.gt.u32 	%p111, %r626, 63;
	@%p111 bra 	$L__BB0_143;
	cvt.u64.u32 	%rd62, %r626;
	add.s64 	%rd63, %rd3, %rd62;
	ld.local.u8 	%rs386, [%rd63];
	and.b16  	%rs388, %rs386, 15;
	setp.ne.s16 	%p112, %rs388, 0;
	and.b16  	%rs389, %rs386, 128;
	setp.eq.s16 	%p113, %rs389, %rs349;
	and.pred  	%p114, %p112, %p113;
	setp.gt.s32 	%p115, %r1848, 255;
	or.pred  	%p116, %p114, %p115;
	@%p116 bra 	$L__BB0_143;
	add.s32 	%r627, %r1848, 1;
	mul.wide.s32 	%rd64, %r1848, 3;
	add.s64 	%rd65, %rd4, %rd64;
	st.local.u8 	[%rd65], %rs7;
	st.local.u8 	[%rd65+1], %r626;
	mov.b16 	%rs392, 0;
	st.local.u8 	[%rd65+2], %rs392;
	mov.u32 	%r1848, %r627;
$L__BB0_143:
	add.s32 	%r629, %r624, %r564;
	setp.gt.u32 	%p117, %r629, 63;
	@%p117 bra 	$L__BB0_146;
	cvt.u64.u32 	%rd66, %r629;
	add.s64 	%rd67, %rd3, %rd66;
	ld.local.u8 	%rs393, [%rd67];
	and.b16  	%rs395, %rs393, 15;
	setp.ne.s16 	%p118, %rs395, 0;
	and.b16  	%rs396, %rs393, 128;
	setp.eq.s16 	%p119, %rs396, %rs349;
	and.pred  	%p120, %p118, %p119;
	setp.gt.s32 	%p121, %r1848, 255;
	or.pred  	%p122, %p120, %p121;
	@%p122 bra 	$L__BB0_146;
	add.s32 	%r630, %r1848, 1;
	mul.wide.s32 	%rd68, %r1848, 3;
	add.s64 	%rd69, %rd4, %rd68;
	st.local.u8 	[%rd69], %rs7;
	st.local.u8 	[%rd69+1], %r629;
	mov.b16 	%rs399, 0;
	st.local.u8 	[%rd69+2], %rs399;
	mov.u32 	%r1848, %r630;
$L__BB0_146:
	setp.eq.s32 	%p123, %r564, 7;
	add.s32 	%r1310, %r625, 2;
	selp.b32 	%r632, -1, %r1310, %p123;
	setp.gt.u32 	%p124, %r632, 63;
	@%p124 bra 	$L__BB0_224;
	cvt.u64.u32 	%rd70, %r632;
	add.s64 	%rd71, %rd3, %rd70;
	ld.local.u8 	%rs400, [%rd71];
	and.b16  	%rs402, %rs400, 15;
	setp.ne.s16 	%p125, %rs402, 0;
	and.b16  	%rs403, %rs400, 128;
	setp.eq.s16 	%p126, %rs403, %rs349;
	and.pred  	%p127, %p125, %p126;
	setp.gt.s32 	%p128, %r1848, 255;
	or.pred  	%p129, %p127, %p128;
	@%p129 bra 	$L__BB0_224;
	add.s32 	%r633, %r1848, 1;
	mul.wide.s32 	%rd72, %r1848, 3;
	add.s64 	%rd73, %rd4, %rd72;
	st.local.u8 	[%rd73], %rs7;
	st.local.u8 	[%rd73+1], %r632;
	mov.b16 	%rs406, 0;
	st.local.u8 	[%rd73+2], %rs406;
	mov.u32 	%r1848, %r633;
	bra.uni 	$L__BB0_224;
$L__BB0_149:
	add.s32 	%r566, %r563, %r559;
	setp.gt.u32 	%p194, %r566, 7;
	shl.b32 	%r1334, %r566, 3;
	or.b32  	%r567, %r1334, %r564;
	selp.b32 	%r568, -1, %r567, %p194;
	setp.gt.u32 	%p195, %r568, 63;
	@%p195 bra 	$L__BB0_157;
	cvt.u64.u32 	%rd106, %r568;
	add.s64 	%rd107, %rd3, %rd106;
	ld.local.u8 	%rs463, [%rd107];
	and.b16  	%rs464, %rs463, 15;
	setp.ne.s16 	%p196, %rs464, 0;
	@%p196 bra 	$L__BB0_157;
	setp.gt.s32 	%p197, %r1848, 255;
	@%p197 bra 	$L__BB0_153;
	add.s32 	%r569, %r1848, 1;
	mul.wide.s32 	%rd108, %r1848, 3;
	add.s64 	%rd109, %rd4, %rd108;
	st.local.u8 	[%rd109], %r1822;
	st.local.u8 	[%rd109+1], %r568;
	mov.b16 	%rs465, 0;
	st.local.u8 	[%rd109+2], %rs465;
	mov.u32 	%r1848, %r569;
$L__BB0_153:
	setp.ne.s32 	%p198, %r563, %r560;
	@%p198 bra 	$L__BB0_157;
	shl.b32 	%r1336, %r559, 1;
	add.s32 	%r1337, %r560, %r1336;
	setp.gt.u32 	%p199, %r1337, 7;
	shl.b32 	%r1338, %r1337, 3;
	or.b32  	%r1339, %r1338, %r564;
	selp.b32 	%r571, -1, %r1339, %p199;
	setp.gt.u32 	%p200, %r571, 63;
	@%p200 bra 	$L__BB0_157;
	cvt.u64.u32 	%rd110, %r571;
	add.s64 	%rd111, %rd3, %rd110;
	ld.local.u8 	%rs466, [%rd111];
	and.b16  	%rs467, %rs466, 15;
	setp.ne.s16 	%p201, %rs467, 0;
	setp.gt.s32 	%p202, %r1848, 255;
	or.pred  	%p203, %p201, %p202;
	@%p203 bra 	$L__BB0_157;
	add.s32 	%r572, %r1848, 1;
	mul.wide.s32 	%rd112, %r1848, 3;
	add.s64 	%rd113, %rd4, %rd112;
	st.local.u8 	[%rd113], %r1822;
	st.local.u8 	[%rd113+1], %r571;
	mov.b16 	%rs468, 0;
	st.local.u8 	[%rd113+2], %rs468;
	mov.u32 	%r1848, %r572;
$L__BB0_157:
	setp.gt.u32 	%p204, %r566, 7;
	setp.eq.s32 	%p205, %r564, 0;
	add.s32 	%r1340, %r567, -1;
	selp.b32 	%r1341, -1, %r1340, %p205;
	selp.b32 	%r574, -1, %r1341, %p204;
	setp.gt.u32 	%p206, %r574, 63;
	@%p206 bra 	$L__BB0_160;
	cvt.u64.u32 	%rd114, %r574;
	add.s64 	%rd115, %rd3, %rd114;
	ld.local.u8 	%rs469, [%rd115];
	and.b16  	%rs471, %rs469, 15;
	setp.eq.s16 	%p207, %rs471, 0;
	and.b16  	%rs472, %rs469, 128;
	setp.eq.s16 	%p208, %rs472, %rs349;
	or.pred  	%p209, %p207, %p208;
	setp.gt.s32 	%p210, %r1848, 255;
	or.pred  	%p211, %p209, %p210;
	@%p211 bra 	$L__BB0_160;
	add.s32 	%r575, %r1848, 1;
	mul.wide.s32 	%rd116, %r1848, 3;
	add.s64 	%rd117, %rd4, %rd116;
	st.local.u8 	[%rd117], %r1822;
	st.local.u8 	[%rd117+1], %r574;
	mov.b16 	%rs475, 0;
	st.local.u8 	[%rd117+2], %rs475;
	mov.u32 	%r1848, %r575;
$L__BB0_160:
	setp.gt.u32 	%p212, %r566, 7;
	setp.eq.s32 	%p213, %r564, 7;
	add.s32 	%r1342, %r567, 1;
	selp.b32 	%r1343, -1, %r1342, %p213;
	selp.b32 	%r577, -1, %r1343, %p212;
	setp.gt.u32 	%p214, %r577, 63;
	@%p214 bra 	$L__BB0_224;
	cvt.u64.u32 	%rd118, %r577;
	add.s64 	%rd119, %rd3, %rd118;
	ld.local.u8 	%rs476, [%rd119];
	and.b16  	%rs478, %rs476, 15;
	setp.eq.s16 	%p215, %rs478, 0;
	and.b16  	%rs479, %rs476, 128;
	setp.eq.s16 	%p216, %rs479, %rs349;
	or.pred  	%p217, %p215, %p216;
	setp.gt.s32 	%p218, %r1848, 255;
	or.pred  	%p219, %p217, %p218;
	@%p219 bra 	$L__BB0_224;
	add.s32 	%r578, %r1848, 1;
	mul.wide.s32 	%rd120, %r1848, 3;
	add.s64 	%rd121, %rd4, %rd120;
	st.local.u8 	[%rd121], %r1822;
	st.local.u8 	[%rd121+1], %r577;
	mov.b16 	%rs482, 0;
	st.local.u8 	[%rd121+2], %rs482;
	mov.u32 	%r1848, %r578;
	bra.uni 	$L__BB0_224;
$L__BB0_163:
	cvt.u16.u32 	%rs8, %r1822;
	setp.gt.u32 	%p130, %r1822, 47;
	setp.eq.s32 	%p131, %r564, 7;
	and.b32  	%r1311, %r1822, -8;
	or.b32  	%r579, %r1311, %r564;
	add.s32 	%r1312, %r579, 17;
	selp.b32 	%r1313, -1, %r1312, %p131;
	selp.b32 	%r580, -1, %r1313, %p130;
	setp.gt.u32 	%p132, %r580, 63;
	@%p132 bra 	$L__BB0_166;
	cvt.u64.u32 	%rd74, %r580;
	add.s64 	%rd75, %rd3, %rd74;
	ld.local.u8 	%rs407, [%rd75];
	and.b16  	%rs409, %rs407, 15;
	setp.ne.s16 	%p133, %rs409, 0;
	and.b16  	%rs410, %rs407, 128;
	setp.eq.s16 	%p134, %rs410, %rs349;
	and.pred  	%p135, %p133, %p134;
	setp.gt.s32 	%p136, %r1848, 255;
	or.pred  	%p137, %p135, %p136;
	@%p137 bra 	$L__BB0_166;
	add.s32 	%r581, %r1848, 1;
	mul.wide.s32 	%rd76, %r1848, 3;
	add.s64 	%rd77, %rd4, %rd76;
	st.local.u8 	[%rd77], %rs8;
	st.local.u8 	[%rd77+1], %r580;
	mov.b16 	%rs413, 0;
	st.local.u8 	[%rd77+2], %rs413;
	mov.u32 	%r1848, %r581;
$L__BB0_166:
	setp.gt.u32 	%p138, %r1822, 47;
	setp.eq.s32 	%p139, %r564, 0;
	add.s32 	%r1314, %r579, 15;
	selp.b32 	%r1315, -1, %r1314, %p139;
	selp.b32 	%r583, -1, %r1315, %p138;
	setp.gt.u32 	%p140, %r583, 63;
	@%p140 bra 	$L__BB0_169;
	cvt.u64.u32 	%rd78, %r583;
	add.s64 	%rd79, %rd3, %rd78;
	ld.local.u8 	%rs414, [%rd79];
	and.b16  	%rs416, %rs414, 15;
	setp.ne.s16 	%p141, %rs416, 0;
	and.b16  	%rs417, %rs414, 128;
	setp.eq.s16 	%p142, %rs417, %rs349;
	and.pred  	%p143, %p141, %p142;
	setp.gt.s32 	%p144, %r1848, 255;
	or.pred  	%p145, %p143, %p144;
	@%p145 bra 	$L__BB0_169;
	add.s32 	%r584, %r1848, 1;
	mul.wide.s32 	%rd80, %r1848, 3;
	add.s64 	%rd81, %rd4, %rd80;
	st.local.u8 	[%rd81], %rs8;
	st.local.u8 	[%rd81+1], %r583;
	mov.b16 	%rs420, 0;
	st.local.u8 	[%rd81+2], %rs420;
	mov.u32 	%r1848, %r584;
$L__BB0_169:
	setp.eq.s32 	%p146, %r564, 7;
	add.s32 	%r586, %r563, -10;
	setp.lt.u32 	%p147, %r586, -8;
	add.s32 	%r1317, %r579, -15;
	selp.b32 	%r1318, -1, %r1317, %p146;
	selp.b32 	%r587, -1, %r1318, %p147;
	setp.gt.u32 	%p148, %r587, 63;
	@%p148 bra 	$L__BB0_172;
	cvt.u64.u32 	%rd82, %r587;
	add.s64 	%rd83, %rd3, %rd82;
	ld.local.u8 	%rs421, [%rd83];
	and.b16  	%rs423, %rs421, 15;
	setp.ne.s16 	%p149, %rs423, 0;
	and.b16  	%rs424, %rs421, 128;
	setp.eq.s16 	%p150, %rs424, %rs349;
	and.pred  	%p151, %p149, %p150;
	setp.gt.s32 	%p152, %r1848, 255;
	or.pred  	%p153, %p151, %p152;
	@%p153 bra 	$L__BB0_172;
	add.s32 	%r588, %r1848, 1;
	mul.wide.s32 	%rd84, %r1848, 3;
	add.s64 	%rd85, %rd4, %rd84;
	st.local.u8 	[%rd85], %rs8;
	st.local.u8 	[%rd85+1], %r587;
	mov.b16 	%rs427, 0;
	st.local.u8 	[%rd85+2], %rs427;
	mov.u32 	%r1848, %r588;
$L__BB0_172:
	setp.lt.u32 	%p154, %r586, -8;
	setp.eq.s32 	%p155, %r564, 0;
	add.s32 	%r1319, %r579, -17;
	selp.b32 	%r1320, -1, %r1319, %p155;
	selp.b32 	%r590, -1, %r1320, %p154;
	setp.gt.u32 	%p156, %r590, 63;
	@%p156 bra 	$L__BB0_175;
	cvt.u64.u32 	%rd86, %r590;
	add.s64 	%rd87, %rd3, %rd86;
	ld.local.u8 	%rs428, [%rd87];
	and.b16  	%rs430, %rs428, 15;
	setp.ne.s16 	%p157, %rs430, 0;
	and.b16  	%rs431, %rs428, 128;
	setp.eq.s16 	%p158, %rs431, %rs349;
	and.pred  	%p159, %p157, %p158;
	setp.gt.s32 	%p160, %r1848, 255;
	or.pred  	%p161, %p159, %p160;
	@%p161 bra 	$L__BB0_175;
	add.s32 	%r591, %r1848, 1;
	mul.wide.s32 	%rd88, %r1848, 3;
	add.s64 	%rd89, %rd4, %rd88;
	st.local.u8 	[%rd89], %rs8;
	st.local.u8 	[%rd89+1], %r590;
	mov.b16 	%rs434, 0;
	st.local.u8 	[%rd89+2], %rs434;
	mov.u32 	%r1848, %r591;
$L__BB0_175:
	setp.gt.u32 	%p162, %r1822, 55;
	setp.gt.u32 	%p163, %r564, 5;
	add.s32 	%r1322, %r579, 10;
	selp.b32 	%r1323, -1, %r1322, %p163;
	selp.b32 	%r593, -1, %r1323, %p162;
	setp.gt.u32 	%p164, %r593, 63;
	@%p164 bra 	$L__BB0_178;
	cvt.u64.u32 	%rd90, %r593;
	add.s64 	%rd91, %rd3, %rd90;
	ld.local.u8 	%rs435, [%rd91];
	and.b16  	%rs437, %rs435, 15;
	setp.ne.s16 	%p165, %rs437, 0;
	and.b16  	%rs438, %rs435, 128;
	setp.eq.s16 	%p166, %rs438, %rs349;
	and.pred  	%p167, %p165, %p166;
	setp.gt.s32 	%p168, %r1848, 255;
	or.pred  	%p169, %p167, %p168;
	@%p169 bra 	$L__BB0_178;
	add.s32 	%r594, %r1848, 1;
	mul.wide.s32 	%rd92, %r1848, 3;
	add.s64 	%rd93, %rd4, %rd92;
	st.local.u8 	[%rd93], %rs8;
	st.local.u8 	[%rd93+1], %r593;
	mov.b16 	%rs441, 0;
	st.local.u8 	[%rd93+2], %rs441;
	mov.u32 	%r1848, %r594;
$L__BB0_178:
	setp.gt.u32 	%p170, %r1822, 55;
	setp.lt.u32 	%p171, %r564, 2;
	add.s32 	%r1325, %r579, 6;
	selp.b32 	%r1326, -1, %r1325, %p171;
	selp.b32 	%r596, -1, %r1326, %p170;
	setp.gt.u32 	%p172, %r596, 63;
	@%p172 bra 	$L__BB0_181;
	cvt.u64.u32 	%rd94, %r596;
	add.s64 	%rd95, %rd3, %rd94;
	ld.local.u8 	%rs442, [%rd95];
	and.b16  	%rs444, %rs442, 15;
	setp.ne.s16 	%p173, %rs444, 0;
	and.b16  	%rs445, %rs442, 128;
	setp.eq.s16 	%p174, %rs445, %rs349;
	and.pred  	%p175, %p173, %p174;
	setp.gt.s32 	%p176, %r1848, 255;
	or.pred  	%p177, %p175, %p176;
	@%p177 bra 	$L__BB0_181;
	add.s32 	%r597, %r1848, 1;
	mul.wide.s32 	%rd96, %r1848, 3;
	add.s64 	%rd97, %rd4, %rd96;
	st.local.u8 	[%rd97], %rs8;
	st.local.u8 	[%rd97+1], %r596;
	mov.b16 	%rs448, 0;
	st.local.u8 	[%rd97+2], %rs448;
	mov.u32 	%r1848, %r597;
$L__BB0_181:
	setp.gt.u32 	%p178, %r564, 5;
	add.s32 	%r599, %r563, -9;
	setp.lt.u32 	%p179, %r599, -8;
	add.s32 	%r1329, %r579, -6;
	selp.b32 	%r1330, -1, %r1329, %p178;
	selp.b32 	%r600, -1, %r1330, %p179;
	setp.gt.u32 	%p180, %r600, 63;
	@%p180 bra 	$L__BB0_184;
	cvt.u64.u32 	%rd98, %r600;
	add.s64 	%rd99, %rd3, %rd98;
	ld.local.u8 	%rs449, [%rd99];
	and.b16  	%rs451, %rs449, 15;
	setp.ne.s16 	%p181, %rs451, 0;
	and.b16  	%rs452, %rs449, 128;
	setp.eq.s16 	%p182, %rs452, %rs349;
	and.pred  	%p183, %p181, %p182;
	setp.gt.s32 	%p184, %r1848, 255;
	or.pred  	%p185, %p183, %p184;
	@%p185 bra 	$L__BB0_184;
	add.s32 	%r601, %r1848, 1;
	mul.wide.s32 	%rd100, %r1848, 3;
	add.s64 	%rd101, %rd4, %rd100;
	st.local.u8 	[%rd101], %rs8;
	st.local.u8 	[%rd101+1], %r600;
	mov.b16 	%rs455, 0;
	st.local.u8 	[%rd101+2], %rs455;
	mov.u32 	%r1848, %r601;
$L__BB0_184:
	setp.lt.u32 	%p186, %r599, -8;
	setp.lt.u32 	%p187, %r564, 2;
	add.s32 	%r1332, %r579, -10;
	selp.b32 	%r1333, -1, %r1332, %p187;
	selp.b32 	%r603, -1, %r1333, %p186;
	setp.gt.u32 	%p188, %r603, 63;
	@%p188 bra 	$L__BB0_224;
	cvt.u64.u32 	%rd102, %r603;
	add.s64 	%rd103, %rd3, %rd102;
	ld.local.u8 	%rs456, [%rd103];
	and.b16  	%rs458, %rs456, 15;
	setp.ne.s16 	%p189, %rs458, 0;
	and.b16  	%rs459, %rs456, 128;
	setp.eq.s16 	%p190, %rs459, %rs349;
	and.pred  	%p191, %p189, %p190;
	setp.gt.s32 	%p192, %r1848, 255;
	or.pred  	%p193, %p191, %p192;
	@%p193 bra 	$L__BB0_224;
	add.s32 	%r604, %r1848, 1;
	mul.wide.s32 	%rd104, %r1848, 3;
	add.s64 	%rd105, %rd4, %rd104;
	st.local.u8 	[%rd105], %rs8;
	st.local.u8 	[%rd105+1], %r603;
	mov.b16 	%rs462, 0;
	st.local.u8 	[%rd105+2], %rs462;
	mov.u32 	%r1848, %r604;
	bra.uni 	$L__BB0_224;
$L__BB0_187:
	add.s16 	%rs483, %rs6, -3;
	setp.gt.u16 	%p220, %rs483, 2;
	@%p220 bra 	$L__BB0_224;
	mov.b32 	%r1344, -1;
	mov.b32 	%r1345, 0;
	mov.b32 	%r1346, 1;
	st.local.v4.u32 	[%rd1], {%r1346, %r1345, %r1344, %r1345};
	st.local.v4.u32 	[%rd1+16], {%r1345, %r1346, %r1345, %r1344};
	st.local.v4.u32 	[%rd1+32], {%r1346, %r1346, %r1346, %r1344};
	st.local.v4.u32 	[%rd1+48], {%r1344, %r1346, %r1344, %r1344};
	setp.eq.s16 	%p221, %rs6, 3;
	selp.b32 	%r634, 4, 0, %p221;
	setp.eq.s16 	%p222, %rs6, 4;
	selp.b32 	%r635, 4, 8, %p222;
	setp.ge.u32 	%p223, %r634, %r635;
	@%p223 bra 	$L__BB0_224;
	sub.s32 	%r1840, %r634, %r635;
	mul.wide.u32 	%rd122, %r634, 8;
	add.s64 	%rd166, %rd1, %rd122;
$L__BB0_190:
	ld.local.v2.u32 	{%r1347, %r1348}, [%rd166];
	add.s32 	%r1350, %r1347, %r563;
	add.s32 	%r1352, %r1348, %r564;
	max.u32 	%r1353, %r1350, %r1352;
	setp.gt.u32 	%p224, %r1353, 7;
	shl.b32 	%r1354, %r1350, 3;
	add.s32 	%r1355, %r1354, %r1352;
	selp.b32 	%r641, -1, %r1355, %p224;
	setp.gt.u32 	%p225, %r641, 63;
	@%p225 bra 	$L__BB0_223;
	cvt.u64.u32 	%rd123, %r641;
	add.s64 	%rd124, %rd3, %rd123;
	ld.local.u8 	%rs484, [%rd124];
	and.b16  	%rs9, %rs484, 15;
	setp.ne.s16 	%p226, %rs9, 0;
	and.b16  	%rs486, %rs484, 128;
	setp.eq.s16 	%p227, %rs486, %rs349;
	and.pred  	%p228, %p226, %p227;
	@%p228 bra 	$L__BB0_223;
	setp.gt.s32 	%p229, %r1848, 255;
	@%p229 bra 	$L__BB0_194;
	add.s32 	%r642, %r1848, 1;
	mul.wide.s32 	%rd125, %r1848, 3;
	add.s64 	%rd126, %rd4, %rd125;
	st.local.u8 	[%rd126], %r1822;
	st.local.u8 	[%rd126+1], %r641;
	mov.b16 	%rs489, 0;
	st.local.u8 	[%rd126+2], %rs489;
	mov.u32 	%r1848, %r642;
$L__BB0_194:
	setp.ne.s16 	%p230, %rs9, 0;
	@%p230 bra 	$L__BB0_223;
	add.s32 	%r644, %r1350, %r1347;
	add.s32 	%r645, %r1352, %r1348;
	max.u32 	%r1360, %r644, %r645;
	setp.gt.u32 	%p231, %r1360, 7;
	shl.b32 	%r1361, %r644, 3;
	add.s32 	%r1362, %r1361, %r645;
	selp.b32 	%r646, -1, %r1362, %p231;
	setp.gt.u32 	%p232, %r646, 63;
	@%p232 bra 	$L__BB0_223;
	cvt.u64.u32 	%rd127, %r646;
	add.s64 	%rd128, %rd3, %rd127;
	ld.local.u8 	%rs490, [%rd128];
	and.b16  	%rs10, %rs490, 15;
	setp.ne.s16 	%p233, %rs10, 0;
	and.b16  	%rs492, %rs490, 128;
	setp.eq.s16 	%p234, %rs492, %rs349;
	and.pred  	%p235, %p233, %p234;
	@%p235 bra 	$L__BB0_223;
	setp.gt.s32 	%p236, %r1848, 255;
	@%p236 bra 	$L__BB0_199;
	add.s32 	%r647, %r1848, 1;
	mul.wide.s32 	%rd129, %r1848, 3;
	add.s64 	%rd130, %rd4, %rd129;
	st.local.u8 	[%rd130], %r1822;
	st.local.u8 	[%rd130+1], %r646;
	mov.b16 	%rs495, 0;
	st.local.u8 	[%rd130+2], %rs495;
	mov.u32 	%r1848, %r647;
$L__BB0_199:
	setp.ne.s16 	%p237, %rs10, 0;
	@%p237 bra 	$L__BB0_223;
	add.s32 	%r649, %r644, %r1347;
	add.s32 	%r650, %r645, %r1348;
	max.u32 	%r1363, %r649, %r650;
	setp.gt.u32 	%p238, %r1363, 7;
	shl.b32 	%r1364, %r649, 3;
	add.s32 	%r1365, %r1364, %r650;
	selp.b32 	%r651, -1, %r1365, %p238;
	setp.gt.u32 	%p239, %r651, 63;
	@%p239 bra 	$L__BB0_223;
	cvt.u64.u32 	%rd131, %r651;
	add.s64 	%rd132, %rd3, %rd131;
	ld.local.u8 	%rs496, [%rd132];
	and.b16  	%rs11, %rs496, 15;
	setp.ne.s16 	%p240, %rs11, 0;
	and.b16  	%rs498, %rs496, 128;
	setp.eq.s16 	%p241, %rs498, %rs349;
	and.pred  	%p242, %p240, %p241;
	@%p242 bra 	$L__BB0_223;
	setp.gt.s32 	%p243, %r1848, 255;
	@%p243 bra 	$L__BB0_204;
	add.s32 	%r652, %r1848, 1;
	mul.wide.s32 	%rd133, %r1848, 3;
	add.s64 	%rd134, %rd4, %rd133;
	st.local.u8 	[%rd134], %r1822;
	st.local.u8 	[%rd134+1], %r651;
	mov.b16 	%rs501, 0;
	st.local.u8 	[%rd134+2], %rs501;
	mov.u32 	%r1848, %r652;
$L__BB0_204:
	setp.ne.s16 	%p244, %rs11, 0;
	@%p244 bra 	$L__BB0_223;
	add.s32 	%r654, %r649, %r1347;
	add.s32 	%r655, %r650, %r1348;
	max.u32 	%r1366, %r654, %r655;
	setp.gt.u32 	%p245, %r1366, 7;
	shl.b32 	%r1367, %r654, 3;
	add.s32 	%r1368, %r1367, %r655;
	selp.b32 	%r656, -1, %r1368, %p245;
	setp.gt.u32 	%p246, %r656, 63;
	@%p246 bra 	$L__BB0_223;
	cvt.u64.u32 	%rd135, %r656;
	add.s64 	%rd136, %rd3, %rd135;
	ld.local.u8 	%rs502, [%rd136];
	and.b16  	%rs12, %rs502, 15;
	setp.ne.s16 	%p247, %rs12, 0;
	and.b16  	%rs504, %rs502, 128;
	setp.eq.s16 	%p248, %rs504, %rs349;
	and.pred  	%p249, %p247, %p248;
	@%p249 bra 	$L__BB0_223;
	setp.gt.s32 	%p250, %r1848, 255;
	@%p250 bra 	$L__BB0_209;
	add.s32 	%r657, %r1848, 1;
	mul.wide.s32 	%rd137, %r1848, 3;
	add.s64 	%rd138, %rd4, %rd137;
	st.local.u8 	[%rd138], %r1822;
	st.local.u8 	[%rd138+1], %r656;
	mov.b16 	%rs507, 0;
	st.local.u8 	[%rd138+2], %rs507;
	mov.u32 	%r1848, %r657;
$L__BB0_209:
	setp.ne.s16 	%p251, %rs12, 0;
	@%p251 bra 	$L__BB0_223;
	add.s32 	%r659, %r654, %r1347;
	add.s32 	%r660, %r655, %r1348;
	max.u32 	%r1369, %r659, %r660;
	setp.gt.u32 	%p252, %r1369, 7;
	shl.b32 	%r1370, %r659, 3;
	add.s32 	%r1371, %r1370, %r660;
	selp.b32 	%r661, -1, %r1371, %p252;
	setp.gt.u32 	%p253, %r661, 63;
	@%p253 bra 	$L__BB0_223;
	cvt.u64.u32 	%rd139, %r661;
	add.s64 	%rd140, %rd3, %rd139;
	ld.local.u8 	%rs508, [%rd140];
	and.b16  	%rs13, %rs508, 15;
	setp.ne.s16 	%p254, %rs13, 0;
	and.b16  	%rs510, %rs508, 128;
	setp.eq.s16 	%p255, %rs510, %rs349;
	and.pred  	%p256, %p254, %p255;
	@%p256 bra 	$L__BB0_223;
	setp.gt.s32 	%p257, %r1848, 255;
	@%p257 bra 	$L__BB0_214;
	add.s32 	%r662, %r1848, 1;
	mul.wide.s32 	%rd141, %r1848, 3;
	add.s64 	%rd142, %rd4, %rd141;
	st.local.u8 	[%rd142], %r1822;
	st.local.u8 	[%rd142+1], %r661;
	mov.b16 	%rs513, 0;
	st.local.u8 	[%rd142+2], %rs513;
	mov.u32 	%r1848, %r662;
$L__BB0_214:
	setp.ne.s16 	%p258, %rs13, 0;
	@%p258 bra 	$L__BB0_223;
	add.s32 	%r664, %r659, %r1347;
	add.s32 	%r665, %r660, %r1348;
	max.u32 	%r1372, %r664, %r665;
	setp.gt.u32 	%p259, %r1372, 7;
	shl.b32 	%r1373, %r664, 3;
	add.s32 	%r1374, %r1373, %r665;
	selp.b32 	%r666, -1, %r1374, %p259;
	setp.gt.u32 	%p260, %r666, 63;
	@%p260 bra 	$L__BB0_223;
	cvt.u64.u32 	%rd143, %r666;
	add.s64 	%rd144, %rd3, %rd143;
	ld.local.u8 	%rs514, [%rd144];
	and.b16  	%rs14, %rs514, 15;
	setp.ne.s16 	%p261, %rs14, 0;
	and.b16  	%rs516, %rs514, 128;
	setp.eq.s16 	%p262, %rs516, %rs349;
	and.pred  	%p263, %p261, %p262;
	@%p263 bra 	$L__BB0_223;
	setp.gt.s32 	%p264, %r1848, 255;
	@%p264 bra 	$L__BB0_219;
	add.s32 	%r667, %r1848, 1;
	mul.wide.s32 	%rd145, %r1848, 3;
	add.s64 	%rd146, %rd4, %rd145;
	st.local.u8 	[%rd146], %r1822;
	st.local.u8 	[%rd146+1], %r666;
	mov.b16 	%rs519, 0;
	st.local.u8 	[%rd146+2], %rs519;
	mov.u32 	%r1848, %r667;
$L__BB0_219:
	setp.ne.s16 	%p265, %rs14, 0;
	@%p265 bra 	$L__BB0_223;
	add.s32 	%r1375, %r664, %r1347;
	add.s32 	%r1376, %r665, %r1348;
	max.u32 	%r1377, %r1375, %r1376;
	setp.gt.u32 	%p266, %r1377, 7;
	shl.b32 	%r1378, %r1375, 3;
	add.s32 	%r1379, %r1378, %r1376;
	selp.b32 	%r669, -1, %r1379, %p266;
	setp.gt.u32 	%p267, %r669, 63;
	@%p267 bra 	$L__BB0_223;
	cvt.u64.u32 	%rd147, %r669;
	add.s64 	%rd148, %rd3, %rd147;
	ld.local.u8 	%rs520, [%rd148];
	and.b16  	%rs522, %rs520, 15;
	setp.ne.s16 	%p268, %rs522, 0;
	and.b16  	%rs523, %rs520, 128;
	setp.eq.s16 	%p269, %rs523, %rs349;
	and.pred  	%p270, %p268, %p269;
	setp.gt.s32 	%p271, %r1848, 255;
	or.pred  	%p272, %p270, %p271;
	@%p272 bra 	$L__BB0_223;
	add.s32 	%r670, %r1848, 1;
	mul.wide.s32 	%rd149, %r1848, 3;
	add.s64 	%rd150, %rd4, %rd149;
	st.local.u8 	[%rd150], %r1822;
	st.local.u8 	[%rd150+1], %r669;
	mov.b16 	%rs526, 0;
	st.local.u8 	[%rd150+2], %rs526;
	mov.u32 	%r1848, %r670;
$L__BB0_223:
	add.s32 	%r1840, %r1840, 1;
	setp.ne.s32 	%p273, %r1840, 0;
	add.s64 	%rd166, %rd166, 8;
	@%p273 bra 	$L__BB0_190;
$L__BB0_224:
	add.s32 	%r1822, %r1822, 1;
	setp.ne.s32 	%p274, %r1822, 64;
	@%p274 bra 	$L__BB0_118;
	ld.param.u64 	%rd162, [_Z26monte_carlo_playout_kernelP8GPUBoardPiiy_param_1];
	mov.u32 	%r1380, %ctaid.x;
	mov.u32 	%r1381, %ntid.x;
	mov.u32 	%r1382, %tid.x;
	mad.lo.s32 	%r1383, %r1380, %r1381, %r1382;
	cvt.s64.s32 	%rd15, %r1383;
	cvta.to.global.u64 	%rd16, %rd162;
	setp.eq.s32 	%p275, %r1848, 0;
	setp.gt.u16 	%p276, %rs853, 99;
	or.pred  	%p277, %p275, %p276;
	@%p277 bra 	$L__BB0_483;
	ld.local.u8 	%rs528, [%rd3];
	cvt.s16.s8 	%rs15, %rs528;
	and.b16  	%rs16, %rs528, 15;
	setp.eq.s16 	%p279, %rs16, 0;
	mov.pred 	%p603, 0;
	mov.b16 	%rs857, 0;
	mov.u16 	%rs856, %rs857;
	@%p279 bra 	$L__BB0_230;
	setp.gt.s16 	%p603, %rs15, -1;
	and.b16  	%rs531, %rs15, 128;
	shr.u16 	%rs857, %rs531, 7;
	mov.b16 	%rs856, 1;
	setp.eq.s16 	%p280, %rs16, 1;
	@%p280 bra 	$L__BB0_230;
	setp.eq.s16 	%p281, %rs16, 4;
	@%p281 bra 	$L__BB0_230;
	setp.eq.s16 	%p282, %rs16, 5;
	selp.u16 	%rs856, 1, 0, %p282;
$L__BB0_230:
	selp.u32 	%r1852, 1, 0, %p603;
	ld.local.u8 	%rs532, [%rd3+1];
	cvt.s16.s8 	%rs21, %rs532;
	and.b16  	%rs22, %rs532, 15;
	setp.eq.s16 	%p283, %rs22, 0;
	mov.u16 	%rs858, %rs856;
	@%p283 bra 	$L__BB0_234;
	setp.gt.s16 	%p284, %rs21, -1;
	and.b16  	%rs535, %rs21, 128;
	shr.u16 	%rs536, %rs535, 7;
	add.s16 	%rs857, %rs857, %rs536;
	selp.u32 	%r1384, 1, 0, %p284;
	add.s32 	%r1852, %r1852, %r1384;
	mov.b16 	%rs858, 1;
	setp.eq.s16 	%p285, %rs22, 1;
	@%p285 bra 	$L__BB0_234;
	setp.eq.s16 	%p286, %rs22, 4;
	@%p286 bra 	$L__BB0_234;
	setp.eq.s16 	%p287, %rs22, 5;
	selp.b16 	%rs858, 1, %rs856, %p287;
$L__BB0_234:
	cvt.u32.u16 	%r1853, %rs857;
	ld.local.u8 	%rs537, [%rd3+2];
	cvt.s16.s8 	%rs27, %rs537;
	and.b16  	%rs28, %rs537, 15;
	setp.eq.s16 	%p288, %rs28, 0;
	mov.u16 	%rs859, %rs858;
	@%p288 bra 	$L__BB0_238;
	setp.gt.s16 	%p289, %rs27, -1;
	and.b16  	%rs540, %rs27, 128;
	shr.u16 	%rs541, %rs540, 7;
	cvt.u32.u16 	%r1385, %rs541;
	add.s32 	%r1853, %r1853, %r1385;
	selp.u32 	%r1386, 1, 0, %p289;
	add.s32 	%r1852, %r1852, %r1386;
	mov.b16 	%rs859, 1;
	setp.eq.s16 	%p290, %rs28, 1;
	@%p290 bra 	$L__BB0_238;
	setp.eq.s16 	%p291, %rs28, 4;
	@%p291 bra 	$L__BB0_238;
	setp.eq.s16 	%p292, %rs28, 5;
	selp.b16 	%rs859, 1, %rs858, %p292;
$L__BB0_238:
	ld.local.u8 	%rs542, [%rd3+3];
	cvt.s16.s8 	%rs31, %rs542;
	and.b16  	%rs32, %rs542, 15;
	setp.eq.s16 	%p293, %rs32, 0;
	mov.u16 	%rs860, %rs859;
	@%p293 bra 	$L__BB0_242;
	setp.gt.s16 	%p294, %rs31, -1;
	and.b16  	%rs545, %rs31, 128;
	shr.u16 	%rs546, %rs545, 7;
	cvt.u32.u16 	%r1387, %rs546;
	add.s32 	%r1853, %r1853, %r1387;
	selp.u32 	%r1388, 1, 0, %p294;
	add.s32 	%r1852, %r1852, %r1388;
	mov.b16 	%rs860, 1;
	setp.eq.s16 	%p295, %rs32, 1;
	@%p295 bra 	$L__BB0_242;
	setp.eq.s16 	%p296, %rs32, 4;
	@%p296 bra 	$L__BB0_242;
	setp.eq.s16 	%p297, %rs32, 5;
	selp.b16 	%rs860, 1, %rs859, %p297;
$L__BB0_242:
	ld.local.u8 	%rs547, [%rd3+4];
	cvt.s16.s8 	%rs35, %rs547;
	and.b16  	%rs36, %rs547, 15;
	setp.eq.s16 	%p298, %rs36, 0;
	mov.u16 	%rs861, %rs860;
	@%p298 bra 	$L__BB0_246;
	setp.gt.s16 	%p299, %rs35, -1;
	and.b16  	%rs550, %rs35, 128;
	shr.u16 	%rs551, %rs550, 7;
	cvt.u32.u16 	%r1389, %rs551;
	add.s32 	%r1853, %r1853, %r1389;
	selp.u32 	%r1390, 1, 0, %p299;
	add.s32 	%r1852, %r1852, %r1390;
	mov.b16 	%rs861, 1;
	setp.eq.s16 	%p300, %rs36, 1;
	@%p300 bra 	$L__BB0_246;
	setp.eq.s16 	%p301, %rs36, 4;
	@%p301 bra 	$L__BB0_246;
	setp.eq.s16 	%p302, %rs36, 5;
	selp.b16 	%rs861, 1, %rs860, %p302;
$L__BB0_246:
	ld.local.u8 	%rs552, [%rd3+5];
	cvt.s16.s8 	%rs39, %rs552;
	and.b16  	%rs40, %rs552, 15;
	setp.eq.s16 	%p303, %rs40, 0;
	mov.u16 	%rs862, %rs861;
	@%p303 bra 	$L__BB0_250;
	setp.gt.s16 	%p304, %rs39, -1;
	and.b16  	%rs555, %rs39, 128;
	shr.u16 	%rs556, %rs555, 7;
	cvt.u32.u16 	%r1391, %rs556;
	add.s32 	%r1853, %r1853, %r1391;
	selp.u32 	%r1392, 1, 0, %p304;
	add.s32 	%r1852, %r1852, %r1392;
	mov.b16 	%rs862, 1;
	setp.eq.s16 	%p305, %rs40, 1;
	@%p305 bra 	$L__BB0_250;
	setp.eq.s16 	%p306, %rs40, 4;
	@%p306 bra 	$L__BB0_250;
	setp.eq.s16 	%p307, %rs40, 5;
	selp.b16 	%rs862, 1, %rs861, %p307;
$L__BB0_250:
	ld.local.u8 	%rs557, [%rd3+6];
	cvt.s16.s8 	%rs43, %rs557;
	and.b16  	%rs44, %rs557, 15;
	setp.eq.s16 	%p308, %rs44, 0;
	mov.u16 	%rs863, %rs862;
	@%p308 bra 	$L__BB0_254;
	setp.gt.s16 	%p309, %rs43, -1;
	and.b16  	%rs560, %rs43, 128;
	shr.u16 	%rs561, %rs560, 7;
	cvt.u32.u16 	%r1393, %rs561;
	add.s32 	%r1853, %r1853, %r1393;
	selp.u32 	%r1394, 1, 0, %p309;
	add.s32 	%r1852, %r1852, %r1394;
	mov.b16 	%rs863, 1;
	setp.eq.s16 	%p310, %rs44, 1;
	@%p310 bra 	$L__BB0_254;
	setp.eq.s16 	%p311, %rs44, 4;
	@%p311 bra 	$L__BB0_254;
	setp.eq.s16 	%p312, %rs44, 5;
	selp.b16 	%rs863, 1, %rs862, %p312;
$L__BB0_254:
	ld.local.u8 	%rs562, [%rd3+7];
	cvt.s16.s8 	%rs47, %rs562;
	and.b16  	%rs48, %rs562, 15;
	setp.eq.s16 	%p313, %rs48, 0;
	mov.u16 	%rs864, %rs863;
	@%p313 bra 	$L__BB0_258;
	setp.gt.s16 	%p314, %rs47, -1;
	and.b16  	%rs565, %rs47, 128;
	shr.u16 	%rs566, %rs565, 7;
	cvt.u32.u16 	%r1395, %rs566;
	add.s32 	%r1853, %r1853, %r1395;
	selp.u32 	%r1396, 1, 0, %p314;
	add.s32 	%r1852, %r1852, %r1396;
	mov.b16 	%rs864, 1;
	setp.eq.s16 	%p315, %rs48, 1;
	@%p315 bra 	$L__BB0_258;
	setp.eq.s16 	%p316, %rs48, 4;
	@%p316 bra 	$L__BB0_258;
	setp.eq.s16 	%p317, %rs48, 5;
	selp.b16 	%rs864, 1, %rs863, %p317;
$L__BB0_258:
	ld.local.u8 	%rs567, [%rd3+8];
	cvt.s16.s8 	%rs51, %rs567;
	and.b16  	%rs52, %rs567, 15;
	setp.eq.s16 	%p318, %rs52, 0;
	mov.u16 	%rs865, %rs864;
	@%p318 bra 	$L__BB0_262;
	setp.gt.s16 	%p319, %rs51, -1;
	and.b16  	%rs570, %rs51, 128;
	shr.u16 	%rs571, %rs570, 7;
	cvt.u32.u16 	%r1397, %rs571;
	add.s32 	%r1853, %r1853, %r1397;
	selp.u32 	%r1398, 1, 0, %p319;
	add.s32 	%r1852, %r1852, %r1398;
	mov.b16 	%rs865, 1;
	setp.eq.s16 	%p320, %rs52, 1;
	@%p320 bra 	$L__BB0_262;
	setp.eq.s16 	%p321, %rs52, 4;
	@%p321 bra 	$L__BB0_262;
	setp.eq.s16 	%p322, %rs52, 5;
	selp.b16 	%rs865, 1, %rs864, %p322;
$L__BB0_262:
	ld.local.u8 	%rs572, [%rd3+9];
	cvt.s16.s8 	%rs55, %rs572;
	and.b16  	%rs56, %rs572, 15;
	setp.eq.s16 	%p323, %rs56, 0;
	mov.u16 	%rs866, %rs865;
	@%p323 bra 	$L__BB0_266;
	setp.gt.s16 	%p324, %rs55, -1;
	and.b16  	%rs575, %rs55, 128;
	shr.u16 	%rs576, %rs575, 7;
	cvt.u32.u16 	%r1399, %rs576;
	add.s32 	%r1853, %r1853, %r1399;
	selp.u32 	%r1400, 1, 0, %p324;
	add.s32 	%r1852, %r1852, %r1400;
	mov.b16 	%rs866, 1;
	setp.eq.s16 	%p325, %rs56, 1;
	@%p325 bra 	$L__BB0_266;
	setp.eq.s16 	%p326, %rs56, 4;
	@%p326 bra 	$L__BB0_266;
	setp.eq.s16 	%p327, %rs56, 5;
	selp.b16 	%rs866, 1, %rs865, %p327;
$L__BB0_266:
	ld.local.u8 	%rs577, [%rd3+10];
	cvt.s16.s8 	%rs59, %rs577;
	and.b16  	%rs60, %rs577, 15;
	setp.eq.s16 	%p328, %rs60, 0;
	mov.u16 	%rs867, %rs866;
	@%p328 bra 	$L__BB0_270;
	setp.gt.s16 	%p329, %rs59, -1;
	and.b16  	%rs580, %rs59, 128;
	shr.u16 	%rs581, %rs580, 7;
	cvt.u32.u16 	%r1401, %rs581;
	add.s32 	%r1853, %r1853, %r1401;
	selp.u32 	%r1402, 1, 0, %p329;
	add.s32 	%r1852, %r1852, %r1402;
	mov.b16 	%rs867, 1;
	setp.eq.s16 	%p330, %rs60, 1;
	@%p330 bra 	$L__BB0_270;
	setp.eq.s16 	%p331, %rs60, 4;
	@%p331 bra 	$L__BB0_270;
	setp.eq.s16 	%p332, %rs60, 5;
	selp.b16 	%rs867, 1, %rs866, %p332;
$L__BB0_270:
	ld.local.u8 	%rs582, [%rd3+11];
	cvt.s16.s8 	%rs63, %rs582;
	and.b16  	%rs64, %rs582, 15;
	setp.eq.s16 	%p333, %rs64, 0;
	mov.u16 	%rs868, %rs867;
	@%p333 bra 	$L__BB0_274;
	setp.gt.s16 	%p334, %rs63, -1;
	and.b16  	%rs585, %rs63, 128;
	shr.u16 	%rs586, %rs585, 7;
	cvt.u32.u16 	%r1403, %rs586;
	add.s32 	%r1853, %r1853, %r1403;
	selp.u32 	%r1404, 1, 0, %p334;
	add.s32 	%r1852, %r1852, %r1404;
	mov.b16 	%rs868, 1;
	setp.eq.s16 	%p335, %rs64, 1;
	@%p335 bra 	$L__BB0_274;
	setp.eq.s16 	%p336, %rs64, 4;
	@%p336 bra 	$L__BB0_274;
	setp.eq.s16 	%p337, %rs64, 5;
	selp.b16 	%rs868, 1, %rs867, %p337;
$L__BB0_274:
	ld.local.u8 	%rs587, [%rd3+12];
	cvt.s16.s8 	%rs67, %rs587;
	and.b16  	%rs68, %rs587, 15;
	setp.eq.s16 	%p338, %rs68, 0;
	mov.u16 	%rs869, %rs868;
	@%p338 bra 	$L__BB0_278;
	setp.gt.s16 	%p339, %rs67, -1;
	and.b16  	%rs590, %rs67, 128;
	shr.u16 	%rs591, %rs590, 7;
	cvt.u32.u16 	%r1405, %rs591;
	add.s32 	%r1853, %r1853, %r1405;
	selp.u32 	%r1406, 1, 0, %p339;
	add.s32 	%r1852, %r1852, %r1406;
	mov.b16 	%rs869, 1;
	setp.eq.s16 	%p340, %rs68, 1;
	@%p340 bra 	$L__BB0_278;
	setp.eq.s16 	%p341, %rs68, 4;
	@%p341 bra 	$L__BB0_278;
	setp.eq.s16 	%p342, %rs68, 5;
	selp.b16 	%rs869, 1, %rs868, %p342;
$L__BB0_278:
	ld.local.u8 	%rs592, [%rd3+13];
	cvt.s16.s8 	%rs71, %rs592;
	and.b16  	%rs72, %rs592, 15;
	setp.eq.s16 	%p343, %rs72, 0;
	mov.u16 	%rs870, %rs869;
	@%p343 bra 	$L__BB0_282;
	setp.gt.s16 	%p344, %rs71, -1;
	and.b16  	%rs595, %rs71, 128;
	shr.u16 	%rs596, %rs595, 7;
	cvt.u32.u16 	%r1407, %rs596;
	add.s32 	%r1853, %r1853, %r1407;
	selp.u32 	%r1408, 1, 0, %p344;
	add.s32 	%r1852, %r1852, %r1408;
	mov.b16 	%rs870, 1;
	setp.eq.s16 	%p345, %rs72, 1;
	@%p345 bra 	$L__BB0_282;
	setp.eq.s16 	%p346, %rs72, 4;
	@%p346 bra 	$L__BB0_282;
	setp.eq.s16 	%p347, %rs72, 5;
	selp.b16 	%rs870, 1, %rs869, %p347;
$L__BB0_282:
	ld.local.u8 	%rs597, [%rd3+14];
	cvt.s16.s8 	%rs75, %rs597;
	and.b16  	%rs76, %rs597, 15;
	setp.eq.s16 	%p348, %rs76, 0;
	mov.u16 	%rs871, %rs870;
	@%p348 bra 	$L__BB0_286;
	setp.gt.s16 	%p349, %rs75, -1;
	and.b16  	%rs600, %rs75, 128;
	shr.u16 	%rs601, %rs600, 7;
	cvt.u32.u16 	%r1409, %rs601;
	add.s32 	%r1853, %r1853, %r1409;
	selp.u32 	%r1410, 1, 0, %p349;
	add.s32 	%r1852, %r1852, %r1410;
	mov.b16 	%rs871, 1;
	setp.eq.s16 	%p350, %rs76, 1;
	@%p350 bra 	$L__BB0_286;
	setp.eq.s16 	%p351, %rs76, 4;
	@%p351 bra 	$L__BB0_286;
	setp.eq.s16 	%p352, %rs76, 5;
	selp.b16 	%rs871, 1, %rs870, %p352;
$L__BB0_286:
	ld.local.u8 	%rs602, [%rd3+15];
	cvt.s16.s8 	%rs79, %rs602;
	and.b16  	%rs80, %rs602, 15;
	setp.eq.s16 	%p353, %rs80, 0;
	mov.u16 	%rs872, %rs871;
	@%p353 bra 	$L__BB0_290;
	setp.gt.s16 	%p354, %rs79, -1;
	and.b16  	%rs605, %rs79, 128;
	shr.u16 	%rs606, %rs605, 7;
	cvt.u32.u16 	%r1411, %rs606;
	add.s32 	%r1853, %r1853, %r1411;
	selp.u32 	%r1412, 1, 0, %p354;
	add.s32 	%r1852, %r1852, %r1412;
	mov.b16 	%rs872, 1;
	setp.eq.s16 	%p355, %rs80, 1;
	@%p355 bra 	$L__BB0_290;
	setp.eq.s16 	%p356, %rs80, 4;
	@%p356 bra 	$L__BB0_290;
	setp.eq.s16 	%p357, %rs80, 5;
	selp.b16 	%rs872, 1, %rs871, %p357;
$L__BB0_290:
	ld.local.u8 	%rs607, [%rd3+16];
	cvt.s16.s8 	%rs83, %rs607;
	and.b16  	%rs84, %rs607, 15;
	setp.eq.s16 	%p358, %rs84, 0;
	mov.u16 	%rs873, %rs872;
	@%p358 bra 	$L__BB0_294;
	setp.gt.s16 	%p359, %rs83, -1;
	and.b16  	%rs610, %rs83, 128;
	shr.u16 	%rs611, %rs610, 7;
	cvt.u32.u16 	%r1413, %rs611;
	add.s32 	%r1853, %r1853, %r1413;
	selp.u32 	%r1414, 1, 0, %p359;
	add.s32 	%r1852, %r1852, %r1414;
	mov.b16 	%rs873, 1;
	setp.eq.s16 	%p360, %rs84, 1;
	@%p360 bra 	$L__BB0_294;
	setp.eq.s16 	%p361, %rs84, 4;
	@%p361 bra 	$L__BB0_294;
	setp.eq.s16 	%p362, %rs84, 5;
	selp.b16 	%rs873, 1, %rs872, %p362;
$L__BB0_294:
	ld.local.u8 	%rs612, [%rd3+17];
	cvt.s16.s8 	%rs87, %rs612;
	and.b16  	%rs88, %rs612, 15;
	setp.eq.s16 	%p363, %rs88, 0;
	mov.u16 	%rs874, %rs873;
	@%p363 bra 	$L__BB0_298;
	setp.gt.s16 	%p364, %rs87, -1;
	and.b16  	%rs615, %rs87, 128;
	shr.u16 	%rs616, %rs615, 7;
	cvt.u32.u16 	%r1415, %rs616;
	add.s32 	%r1853, %r1853, %r1415;
	selp.u32 	%r1416, 1, 0, %p364;
	add.s32 	%r1852, %r1852, %r1416;
	mov.b16 	%rs874, 1;
	setp.eq.s16 	%p365, %rs88, 1;
	@%p365 bra 	$L__BB0_298;
	setp.eq.s16 	%p366, %rs88, 4;
	@%p366 bra 	$L__BB0_298;
	setp.eq.s16 	%p367, %rs88, 5;
	selp.b16 	%rs874, 1, %rs873, %p367;
$L__BB0_298:
	ld.local.u8 	%rs617, [%rd3+18];
	cvt.s16.s8 	%rs91, %rs617;
	and.b16  	%rs92, %rs617, 15;
	setp.eq.s16 	%p368, %rs92, 0;
	mov.u16 	%rs875, %rs874;
	@%p368 bra 	$L__BB0_302;
	setp.gt.s16 	%p369, %rs91, -1;
	and.b16  	%rs620, %rs91, 128;
	shr.u16 	%rs621, %rs620, 7;
	cvt.u32.u16 	%r1417, %rs621;
	add.s32 	%r1853, %r1853, %r1417;
	selp.u32 	%r1418, 1, 0, %p369;
	add.s32 	%r1852, %r1852, %r1418;
	mov.b16 	%rs875, 1;
	setp.eq.s16 	%p370, %rs92, 1;
	@%p370 bra 	$L__BB0_302;
	setp.eq.s16 	%p371, %rs92, 4;
	@%p371 bra 	$L__BB0_302;
	setp.eq.s16 	%p372, %rs92, 5;
	selp.b16 	%rs875, 1, %rs874, %p372;
$L__BB0_302:
	ld.local.u8 	%rs622, [%rd3+19];
	cvt.s16.s8 	%rs95, %rs622;
	and.b16  	%rs96, %rs622, 15;
	setp.eq.s16 	%p373, %rs96, 0;
	mov.u16 	%rs876, %rs875;
	@%p373 bra 	$L__BB0_306;
	setp.gt.s16 	%p374, %rs95, -1;
	and.b16  	%rs625, %rs95, 128;
	shr.u16 	%rs626, %rs625, 7;
	cvt.u32.u16 	%r1419, %rs626;
	add.s32 	%r1853, %r1853, %r1419;
	selp.u32 	%r1420, 1, 0, %p374;
	add.s32 	%r1852, %r1852, %r1420;
	mov.b16 	%rs876, 1;
	setp.eq.s16 	%p375, %rs96, 1;
	@%p375 bra 	$L__BB0_306;
	setp.eq.s16 	%p376, %rs96, 4;
	@%p376 bra 	$L__BB0_306;
	setp.eq.s16 	%p377, %rs96, 5;
	selp.b16 	%rs876, 1, %rs875, %p377;
$L__BB0_306:
	ld.local.u8 	%rs627, [%rd3+20];
	cvt.s16.s8 	%rs99, %rs627;
	and.b16  	%rs100, %rs627, 15;
	setp.eq.s16 	%p378, %rs100, 0;
	mov.u16 	%rs877, %rs876;
	@%p378 bra 	$L__BB0_310;
	setp.gt.s16 	%p379, %rs99, -1;
	and.b16  	%rs630, %rs99, 128;
	shr.u16 	%rs631, %rs630, 7;
	cvt.u32.u16 	%r1421, %rs631;
	add.s32 	%r1853, %r1853, %r1421;
	selp.u32 	%r1422, 1, 0, %p379;
	add.s32 	%r1852, %r1852, %r1422;
	mov.b16 	%rs877, 1;
	setp.eq.s16 	%p380, %rs100, 1;
	@%p380 bra 	$L__BB0_310;
	setp.eq.s16 	%p381, %rs100, 4;
	@%p381 bra 	$L__BB0_310;
	setp.eq.s16 	%p382, %rs100, 5;
	selp.b16 	%rs877, 1, %rs876, %p382;
$L__BB0_310:
	ld.local.u8 	%rs632, [%rd3+21];
	cvt.s16.s8 	%rs103, %rs632;
	and.b16  	%rs104, %rs632, 15;
	setp.eq.s16 	%p383, %rs104, 0;
	mov.u16 	%rs878, %rs877;
	@%p383 bra 	$L__BB0_314;
	setp.gt.s16 	%p384, %rs103, -1;
	and.b16  	%rs635, %rs103, 128;
	shr.u16 	%rs636, %rs635, 7;
	cvt.u32.u16 	%r1423, %rs636;
	add.s32 	%r1853, %r1853, %r1423;
	selp.u32 	%r1424, 1, 0, %p384;
	add.s32 	%r1852, %r1852, %r1424;
	mov.b16 	%rs878, 1;
	setp.eq.s16 	%p385, %rs104, 1;
	@%p385 bra 	$L__BB0_314;
	setp.eq.s16 	%p386, %rs104, 4;
	@%p386 bra 	$L__BB0_314;
	setp.eq.s16 	%p387, %rs104, 5;
	selp.b16 	%rs878, 1, %rs877, %p387;
$L__BB0_314:
	ld.local.u8 	%rs637, [%rd3+22];
	cvt.s16.s8 	%rs107, %rs637;
	and.b16  	%rs108, %rs637, 15;
	setp.eq.s16 	%p388, %rs108, 0;
	mov.u16 	%rs879, %rs878;
	@%p388 bra 	$L__BB0_318;
	setp.gt.s16 	%p389, %rs107, -1;
	and.b16  	%rs640, %rs107, 128;
	shr.u16 	%rs641, %rs640, 7;
	cvt.u32.u16 	%r1425, %rs641;
	add.s32 	%r1853, %r1853, %r1425;
	selp.u32 	%r1426, 1, 0, %p389;
	add.s32 	%r1852, %r1852, %r1426;
	mov.b16 	%rs879, 1;
	setp.eq.s16 	%p390, %rs108, 1;
	@%p390 bra 	$L__BB0_318;
	setp.eq.s16 	%p391, %rs108, 4;
	@%p391 bra 	$L__BB0_318;
	setp.eq.s16 	%p392, %rs108, 5;
	selp.b16 	%rs879, 1, %rs878, %p392;
$L__BB0_318:
	ld.local.u8 	%rs642, [%rd3+23];
	cvt.s16.s8 	%rs111, %rs642;
	and.b16  	%rs112, %rs642, 15;
	setp.eq.s16 	%p393, %rs112, 0;
	mov.u16 	%rs880, %rs879;
	@%p393 bra 	$L__BB0_322;
	setp.gt.s16 	%p394, %rs111, -1;
	and.b16  	%rs645, %rs111, 128;
	shr.u16 	%rs646, %rs645, 7;
	cvt.u32.u16 	%r1427, %rs646;
	add.s32 	%r1853, %r1853, %r1427;
	selp.u32 	%r1428, 1, 0, %p394;
	add.s32 	%r1852, %r1852, %r1428;
	mov.b16 	%rs880, 1;
	setp.eq.s16 	%p395, %rs112, 1;
	@%p395 bra 	$L__BB0_322;
	setp.eq.s16 	%p396, %rs112, 4;
	@%p396 bra 	$L__BB0_322;
	setp.eq.s16 	%p397, %rs112, 5;
	selp.b16 	%rs880, 1, %rs879, %p397;
$L__BB0_322:
	ld.local.u8 	%rs647, [%rd3+24];
	cvt.s16.s8 	%rs115, %rs647;
	and.b16  	%rs116, %rs647, 15;
	setp.eq.s16 	%p398, %rs116, 0;
	mov.u16 	%rs881, %rs880;
	@%p398 bra 	$L__BB0_326;
	setp.gt.s16 	%p399, %rs115, -1;
	and.b16  	%rs650, %rs115, 128;
	shr.u16 	%rs651, %rs650, 7;
	cvt.u32.u16 	%r1429, %rs651;
	add.s32 	%r1853, %r1853, %r1429;
	selp.u32 	%r1430, 1, 0, %p399;
	add.s32 	%r1852, %r1852, %r1430;
	mov.b16 	%rs881, 1;
	setp.eq.s16 	%p400, %rs116, 1;
	@%p400 bra 	$L__BB0_326;
	setp.eq.s16 	%p401, %rs116, 4;
	@%p401 bra 	$L__BB0_326;
	setp.eq.s16 	%p402, %rs116, 5;
	selp.b16 	%rs881, 1, %rs880, %p402;
$L__BB0_326:
	ld.local.u8 	%rs652, [%rd3+25];
	cvt.s16.s8 	%rs119, %rs652;
	and.b16  	%rs120, %rs652, 15;
	setp.eq.s16 	%p403, %rs120, 0;
	mov.u16 	%rs882, %rs881;
	@%p403 bra 	$L__BB0_330;
	setp.gt.s16 	%p404, %rs119, -1;
	and.b16  	%rs655, %rs119, 128;
	shr.u16 	%rs656, %rs655, 7;
	cvt.u32.u16 	%r1431, %rs656;
	add.s32 	%r1853, %r1853, %r1431;
	selp.u32 	%r1432, 1, 0, %p404;
	add.s32 	%r1852, %r1852, %r1432;
	mov.b16 	%rs882, 1;
	setp.eq.s16 	%p405, %rs120, 1;
	@%p405 bra 	$L__BB0_330;
	setp.eq.s16 	%p406, %rs120, 4;
	@%p406 bra 	$L__BB0_330;
	setp.eq.s16 	%p407, %rs120, 5;
	selp.b16 	%rs882, 1, %rs881, %p407;
$L__BB0_330:
	ld.local.u8 	%rs657, [%rd3+26];
	cvt.s16.s8 	%rs123, %rs657;
	and.b16  	%rs124, %rs657, 15;
	setp.eq.s16 	%p408, %rs124, 0;
	mov.u16 	%rs883, %rs882;
	@%p408 bra 	$L__BB0_334;
	setp.gt.s16 	%p409, %rs123, -1;
	and.b16  	%rs660, %rs123, 128;
	shr.u16 	%rs661, %rs660, 7;
	cvt.u32.u16 	%r1433, %rs661;
	add.s32 	%r1853, %r1853, %r1433;
	selp.u32 	%r1434, 1, 0, %p409;
	add.s32 	%r1852, %r1852, %r1434;
	mov.b16 	%rs883, 1;
	setp.eq.s16 	%p410, %rs124, 1;
	@%p410 bra 	$L__BB0_334;
	setp.eq.s16 	%p411, %rs124, 4;
	@%p411 bra 	$L__BB0_334;
	setp.eq.s16 	%p412, %rs124, 5;
	selp.b16 	%rs883, 1, %rs882, %p412;
$L__BB0_334:
	ld.local.u8 	%rs662, [%rd3+27];
	cvt.s16.s8 	%rs127, %rs662;
	and.b16  	%rs128, %rs662, 15;
	setp.eq.s16 	%p413, %rs128, 0;
	mov.u16 	%rs884, %rs883;
	@%p413 bra 	$L__BB0_338;
	setp.gt.s16 	%p414, %rs127, -1;
	and.b16  	%rs665, %rs127, 128;
	shr.u16 	%rs666, %rs665, 7;
	cvt.u32.u16 	%r1435, %rs666;
	add.s32 	%r1853, %r1853, %r1435;
	selp.u32 	%r1436, 1, 0, %p414;
	add.s32 	%r1852, %r1852, %r1436;
	mov.b16 	%rs884, 1;
	setp.eq.s16 	%p415, %rs128, 1;
	@%p415 bra 	$L__BB0_338;
	setp.eq.s16 	%p416, %rs128, 4;
	@%p416 bra 	$L__BB0_338;
	setp.eq.s16 	%p417, %rs128, 5;
	selp.b16 	%rs884, 1, %rs883, %p417;
$L__BB0_338:
	ld.local.u8 	%rs667, [%rd3+28];
	cvt.s16.s8 	%rs131, %rs667;
	and.b16  	%rs132, %rs667, 15;
	setp.eq.s16 	%p418, %rs132, 0;
	mov.u16 	%rs885, %rs884;
	@%p418 bra 	$L__BB0_342;
	setp.gt.s16 	%p419, %rs131, -1;
	and.b16  	%rs670, %rs131, 128;
	shr.u16 	%rs671, %rs670, 7;
	cvt.u32.u16 	%r1437, %rs671;
	add.s32 	%r1853, %r1853, %r1437;
	selp.u32 	%r1438, 1, 0, %p419;
	add.s32 	%r1852, %r1852, %r1438;
	mov.b16 	%rs885, 1;
	setp.eq.s16 	%p420, %rs132, 1;
	@%p420 bra 	$L__BB0_342;
	setp.eq.s16 	%p421, %rs132, 4;
	@%p421 bra 	$L__BB0_342;
	setp.eq.s16 	%p422, %rs132, 5;
	selp.b16 	%rs885, 1, %rs884, %p422;
$L__BB0_342:
	ld.local.u8 	%rs672, [%rd3+29];
	cvt.s16.s8 	%rs135, %rs672;
	and.b16  	%rs136, %rs672, 15;
	setp.eq.s16 	%p423, %rs136, 0;
	mov.u16 	%rs886, %rs885;
	@%p423 bra 	$L__BB0_346;
	setp.gt.s16 	%p424, %rs135, -1;
	and.b16  	%rs675, %rs135, 128;
	shr.u16 	%rs676, %rs675, 7;
	cvt.u32.u16 	%r1439, %rs676;
	add.s32 	%r1853, %r1853, %r1439;
	selp.u32 	%r1440, 1, 0, %p424;
	add.s32 	%r1852, %r1852, %r1440;
	mov.b16 	%rs886, 1;
	setp.eq.s16 	%p425, %rs136, 1;
	@%p425 bra 	$L__BB0_346;
	setp.eq.s16 	%p426, %rs136, 4;
	@%p426 bra 	$L__BB0_346;
	setp.eq.s16 	%p427, %rs136, 5;
	selp.b16 	%rs886, 1, %rs885, %p427;
$L__BB0_346:
	ld.local.u8 	%rs677, [%rd3+30];
	cvt.s16.s8 	%rs139, %rs677;
	and.b16  	%rs140, %rs677, 15;
	setp.eq.s16 	%p428, %rs140, 0;
	mov.u16 	%rs887, %rs886;
	@%p428 bra 	$L__BB0_350;
	setp.gt.s16 	%p429, %rs139, -1;
	and.b16  	%rs680, %rs139, 128;
	shr.u16 	%rs681, %rs680, 7;
	cvt.u32.u16 	%r1441, %rs681;
	add.s32 	%r1853, %r1853, %r1441;
	selp.u32 	%r1442, 1, 0, %p429;
	add.s32 	%r1852, %r1852, %r1442;
	mov.b16 	%rs887, 1;
	setp.eq.s16 	%p430, %rs140, 1;
	@%p430 bra 	$L__BB0_350;
	setp.eq.s16 	%p431, %rs140, 4;
	@%p431 bra 	$L__BB0_350;
	setp.eq.s16 	%p432, %rs140, 5;
	selp.b16 	%rs887, 1, %rs886, %p432;
$L__BB0_350:
	ld.local.u8 	%rs682, [%rd3+31];
	cvt.s16.s8 	%rs143, %rs682;
	and.b16  	%rs144, %rs682, 15;
	setp.eq.s16 	%p433, %rs144, 0;
	mov.u16 	%rs888, %rs887;
	@%p433 bra 	$L__BB0_354;
	setp.gt.s16 	%p434, %rs143, -1;
	and.b16  	%rs685, %rs143, 128;
	shr.u16 	%rs686, %rs685, 7;
	cvt.u32.u16 	%r1443, %rs686;
	add.s32 	%r1853, %r1853, %r1443;
	selp.u32 	%r1444, 1, 0, %p434;
	add.s32 	%r1852, %r1852, %r1444;
	mov.b16 	%rs888, 1;
	setp.eq.s16 	%p435, %rs144, 1;
	@%p435 bra 	$L__BB0_354;
	setp.eq.s16 	%p436, %rs144, 4;
	@%p436 bra 	$L__BB0_354;
	setp.eq.s16 	%p437, %rs144, 5;
	selp.b16 	%rs888, 1, %rs887, %p437;
$L__BB0_354:
	ld.local.u8 	%rs687, [%rd3+32];
	cvt.s16.s8 	%rs147, %rs687;
	and.b16  	%rs148, %rs687, 15;
	setp.eq.s16 	%p438, %rs148, 0;
	mov.u16 	%rs889, %rs888;
	@%p438 bra 	$L__BB0_358;
	setp.gt.s16 	%p439, %rs147, -1;
	and.b16  	%rs690, %rs147, 128;
	shr.u16 	%rs691, %rs690, 7;
	cvt.u32.u16 	%r1445, %rs691;
	add.s32 	%r1853, %r1853, %r1445;
	selp.u32 	%r1446, 1, 0, %p439;
	add.s32 	%r1852, %r1852, %r1446;
	mov.b16 	%rs889, 1;
	setp.eq.s16 	%p440, %rs148, 1;
	@%p440 bra 	$L__BB0_358;
	setp.eq.s16 	%p441, %rs148, 4;
	@%p441 bra 	$L__BB0_358;
	setp.eq.s16 	%p442, %rs148, 5;
	selp.b16 	%rs889, 1, %rs888, %p442;
$L__BB0_358:
	ld.local.u8 	%rs692, [%rd3+33];
	cvt.s16.s8 	%rs151, %rs692;
	and.b16  	%rs152, %rs692, 15;
	setp.eq.s16 	%p443, %rs152, 0;
	mov.u16 	%rs890, %rs889;
	@%p443 bra 	$L__BB0_362;
	setp.gt.s16 	%p444, %rs151, -1;
	and.b16  	%rs695, %rs151, 128;
	shr.u16 	%rs696, %rs695, 7;
	cvt.u32.u16 	%r1447, %rs696;
	add.s32 	%r1853, %r1853, %r1447;
	selp.u32 	%r1448, 1, 0, %p444;
	add.s32 	%r1852, %r1852, %r1448;
	mov.b16 	%rs890, 1;
	setp.eq.s16 	%p445, %rs152, 1;
	@%p445 bra 	$L__BB0_362;
	setp.eq.s16 	%p446, %rs152, 4;
	@%p446 bra 	$L__BB0_362;
	setp.eq.s16 	%p447, %rs152, 5;
	selp.b16 	%rs890, 1, %rs889, %p447;
$L__BB0_362:
	ld.local.u8 	%rs697, [%rd3+34];
	cvt.s16.s8 	%rs155, %rs697;
	and.b16  	%rs156, %rs697, 15;
	setp.eq.s16 	%p448, %rs156, 0;
	mov.u16 	%rs891, %rs890;
	@%p448 bra 	$L__BB0_366;
	setp.gt.s16 	%p449, %rs155, -1;
	and.b16  	%rs700, %rs155, 128;
	shr.u16 	%rs701, %rs700, 7;
	cvt.u32.u16 	%r1449, %rs701;
	add.s32 	%r1853, %r1853, %r1449;
	selp.u32 	%r1450, 1, 0, %p449;
	add.s32 	%r1852, %r1852, %r1450;
	mov.b16 	%rs891, 1;
	setp.eq.s16 	%p450, %rs156, 1;
	@%p450 bra 	$L__BB0_366;
	setp.eq.s16 	%p451, %rs156, 4;
	@%p451 bra 	$L__BB0_366;
	setp.eq.s16 	%p452, %rs156, 5;
	selp.b16 	%rs891, 1, %rs890, %p452;
$L__BB0_366:
	ld.local.u8 	%rs702, [%rd3+35];
	cvt.s16.s8 	%rs159, %rs702;
	and.b16  	%rs160, %rs702, 15;
	setp.eq.s16 	%p453, %rs160, 0;
	mov.u16 	%rs892, %rs891;
	@%p453 bra 	$L__BB0_370;
	setp.gt.s16 	%p454, %rs159, -1;
	and.b16  	%rs705, %rs159, 128;
	shr.u16 	%rs706, %rs705, 7;
	cvt.u32.u16 	%r1451, %rs706;
	add.s32 	%r1853, %r1853, %r1451;
	selp.u32 	%r1452, 1, 0, %p454;
	add.s32 	%r1852, %r1852, %r1452;
	mov.b16 	%rs892, 1;
	setp.eq.s16 	%p455, %rs160, 1;
	@%p455 bra 	$L__BB0_370;
	setp.eq.s16 	%p456, %rs160, 4;
	@%p456 bra 	$L__BB0_370;
	setp.eq.s16 	%p457, %rs160, 5;
	selp.b16 	%rs892, 1, %rs891, %p457;
$L__BB0_370:
	ld.local.u8 	%rs707, [%rd3+36];
	cvt.s16.s8 	%rs163, %rs707;
	and.b16  	%rs164, %rs707, 15;
	setp.eq.s16 	%p458, %rs164, 0;
	mov.u16 	%rs893, %rs892;
	@%p458 bra 	$L__BB0_374;
	setp.gt.s16 	%p459, %rs163, -1;
	and.b16  	%rs710, %rs163, 128;
	shr.u16 	%rs711, %rs710, 7;
	cvt.u32.u16 	%r1453, %rs711;
	add.s32 	%r1853, %r1853, %r1453;
	selp.u32 	%r1454, 1, 0, %p459;
	add.s32 	%r1852, %r1852, %r1454;
	mov.b16 	%rs893, 1;
	setp.eq.s16 	%p460, %rs164, 1;
	@%p460 bra 	$L__BB0_374;
	setp.eq.s16 	%p461, %rs164, 4;
	@%p461 bra 	$L__BB0_374;
	setp.eq.s16 	%p462, %rs164, 5;
	selp.b16 	%rs893, 1, %rs892, %p462;
$L__BB0_374:
	ld.local.u8 	%rs712, [%rd3+37];
	cvt.s16.s8 	%rs167, %rs712;
	and.b16  	%rs168, %rs712, 15;
	setp.eq.s16 	%p463, %rs168, 0;
	mov.u16 	%rs894, %rs893;
	@%p463 bra 	$L__BB0_378;
	setp.gt.s16 	%p464, %rs167, -1;
	and.b16  	%rs715, %rs167, 128;
	shr.u16 	%rs716, %rs715, 7;
	cvt.u32.u16 	%r1455, %rs716;
	add.s32 	%r1853, %r1853, %r1455;
	selp.u32 	%r1456, 1, 0, %p464;
	add.s32 	%r1852, %r1852, %r1456;
	mov.b16 	%rs894, 1;
	setp.eq.s16 	%p465, %rs168, 1;
	@%p465 bra 	$L__BB0_378;
	setp.eq.s16 	%p466, %rs168, 4;
	@%p466 bra 	$L__BB0_378;
	setp.eq.s16 	%p467, %rs168, 5;
	selp.b16 	%rs894, 1, %rs893, %p467;
$L__BB0_378:
	ld.local.u8 	%rs717, [%rd3+38];
	cvt.s16.s8 	%rs171, %rs717;
	and.b16  	%rs172, %rs717, 15;
	setp.eq.s16 	%p468, %rs172, 0;
	mov.u16 	%rs895, %rs894;
	@%p468 bra 	$L__BB0_382;
	setp.gt.s16 	%p469, %rs171, -1;
	and.b16  	%rs720, %rs171, 128;
	shr.u16 	%rs721, %rs720, 7;
	cvt.u32.u16 	%r1457, %rs721;
	add.s32 	%r1853, %r1853, %r1457;
	selp.u32 	%r1458, 1, 0, %p469;
	add.s32 	%r1852, %r1852, %r1458;
	mov.b16 	%rs895, 1;
	setp.eq.s16 	%p470, %rs172, 1;
	@%p470 bra 	$L__BB0_382;
	setp.eq.s16 	%p471, %rs172, 4;
	@%p471 bra 	$L__BB0_382;
	setp.eq.s16 	%p472, %rs172, 5;
	selp.b16 	%rs895, 1, %rs894, %p472;
$L__BB0_382:
	ld.local.u8 	%rs722, [%rd3+39];
	cvt.s16.s8 	%rs175, %rs722;
	and.b16  	%rs176, %rs722, 15;
	setp.eq.s16 	%p473, %rs176, 0;
	mov.u16 	%rs896, %rs895;
	@%p473 bra 	$L__BB0_386;
	setp.gt.s16 	%p474, %rs175, -1;
	and.b16  	%rs725, %rs175, 128;
	shr.u16 	%rs726, %rs725, 7;
	cvt.u32.u16 	%r1459, %rs726;
	add.s32 	%r1853, %r1853, %r1459;
	selp.u32 	%r1460, 1, 0, %p474;
	add.s32 	%r1852, %r1852, %r1460;
	mov.b16 	%rs896, 1;
	setp.eq.s16 	%p475, %rs176, 1;
	@%p475 bra 	$L__BB0_386;
	setp.eq.s16 	%p476, %rs176, 4;
	@%p476 bra 	$L__BB0_386;
	setp.eq.s16 	%p477, %rs176, 5;
	selp.b16 	%rs896, 1, %rs895, %p477;
$L__BB0_386:
	ld.local.u8 	%rs727, [%rd3+40];
	cvt.s16.s8 	%rs179, %rs727;
	and.b16  	%rs180, %rs727, 15;
	setp.eq.s16 	%p478, %rs180, 0;
	mov.u16 	%rs897, %rs896;
	@%p478 bra 	$L__BB0_390;
	setp.gt.s16 	%p479, %rs179, -1;
	and.b16  	%rs730, %rs179, 128;
	shr.u16 	%rs731, %rs730, 7;
	cvt.u32.u16 	%r1461, %rs731;
	add.s32 	%r1853, %r1853, %r1461;
	selp.u32 	%r1462, 1, 0, %p479;
	add.s32 	%r1852, %r1852, %r1462;
	mov.b16 	%rs897, 1;
	setp.eq.s16 	%p480, %rs180, 1;
	@%p480 bra 	$L__BB0_390;
	setp.eq.s16 	%p481, %rs180, 4;
	@%p481 bra 	$L__BB0_390;
	setp.eq.s16 	%p482, %rs180, 5;
	selp.b16 	%rs897, 1, %rs896, %p482;
$L__BB0_390:
	ld.local.u8 	%rs732, [%rd3+41];
	cvt.s16.s8 	%rs183, %rs732;
	and.b16  	%rs184, %rs732, 15;
	setp.eq.s16 	%p483, %rs184, 0;
	mov.u16 	%rs898, %rs897;
	@%p483 bra 	$L__BB0_394;
	setp.gt.s16 	%p484, %rs183, -1;
	and.b16  	%rs735, %rs183, 128;
	shr.u16 	%rs736, %rs735, 7;
	cvt.u32.u16 	%r1463, %rs736;
	add.s32 	%r1853, %r1853, %r1463;
	selp.u32 	%r1464, 1, 0, %p484;
	add.s32 	%r1852, %r1852, %r1464;
	mov.b16 	%rs898, 1;
	setp.eq.s16 	%p485, %rs184, 1;
	@%p485 bra 	$L__BB0_394;
	setp.eq.s16 	%p486, %rs184, 4;
	@%p486 bra 	$L__BB0_394;
	setp.eq.s16 	%p487, %rs184, 5;
	selp.b16 	%rs898, 1, %rs897, %p487;
$L__BB0_394:
	ld.local.u8 	%rs737, [%rd3+42];
	cvt.s16.s8 	%rs187, %rs737;
	and.b16  	%rs188, %rs737, 15;
	setp.eq.s16 	%p488, %rs188, 0;
	mov.u16 	%rs899, %rs898;
	@%p488 bra 	$L__BB0_398;
	setp.gt.s16 	%p489, %rs187, -1;
	and.b16  	%rs740, %rs187, 128;
	shr.u16 	%rs741, %rs740, 7;
	cvt.u32.u16 	%r1465, %rs741;
	add.s32 	%r1853, %r1853, %r1465;
	selp.u32 	%r1466, 1, 0, %p489;
	add.s32 	%r1852, %r1852, %r1466;
	mov.b16 	%rs899, 1;
	setp.eq.s16 	%p490, %rs188, 1;
	@%p490 bra 	$L__BB0_398;
	setp.eq.s16 	%p491, %rs188, 4;
	@%p491 bra 	$L__BB0_398;
	setp.eq.s16 	%p492, %rs188, 5;
	selp.b16 	%rs899, 1, %rs898, %p492;
$L__BB0_398:
	ld.local.u8 	%rs742, [%rd3+43];
	cvt.s16.s8 	%rs191, %rs742;
	and.b16  	%rs192, %rs742, 15;
	setp.eq.s16 	%p493, %rs192, 0;
	mov.u16 	%rs900, %rs899;
	@%p493 bra 	$L__BB0_402;
	setp.gt.s16 	%p494, %rs191, -1;
	and.b16  	%rs745, %rs191, 128;
	shr.u16 	%rs746, %rs745, 7;
	cvt.u32.u16 	%r1467, %rs746;
	add.s32 	%r1853, %r1853, %r1467;
	selp.u32 	%r1468, 1, 0, %p494;
	add.s32 	%r1852, %r1852, %r1468;
	mov.b16 	%rs900, 1;
	setp.eq.s16 	%p495, %rs192, 1;
	@%p495 bra 	$L__BB0_402;
	setp.eq.s16 	%p496, %rs192, 4;
	@%p496 bra 	$L__BB0_402;
	setp.eq.s16 	%p497, %rs192, 5;
	selp.b16 	%rs900, 1, %rs899, %p497;
$L__BB0_402:
	ld.local.u8 	%rs747, [%rd3+44];
	cvt.s16.s8 	%rs195, %rs747;
	and.b16  	%rs196, %rs747, 15;
	setp.eq.s16 	%p498, %rs196, 0;
	mov.u16 	%rs901, %rs900;
	@%p498 bra 	$L__BB0_406;
	setp.gt.s16 	%p499, %rs195, -1;
	and.b16  	%rs750, %rs195, 128;
	shr.u16 	%rs751, %rs750, 7;
	cvt.u32.u16 	%r1469, %rs751;
	add.s32 	%r1853, %r1853, %r1469;
	selp.u32 	%r1470, 1, 0, %p499;
	add.s32 	%r1852, %r1852, %r1470;
	mov.b16 	%rs901, 1;
	setp.eq.s16 	%p500, %rs196, 1;
	@%p500 bra 	$L__BB0_406;
	setp.eq.s16 	%p501, %rs196, 4;
	@%p501 bra 	$L__BB0_406;
	setp.eq.s16 	%p502, %rs196, 5;
	selp.b16 	%rs901, 1, %rs900, %p502;
$L__BB0_406:
	ld.local.u8 	%rs752, [%rd3+45];
	cvt.s16.s8 	%rs199, %rs752;
	and.b16  	%rs200, %rs752, 15;
	setp.eq.s16 	%p503, %rs200, 0;
	mov.u16 	%rs902, %rs901;
	@%p503 bra 	$L__BB0_410;
	setp.gt.s16 	%p504, %rs199, -1;
	and.b16  	%rs755, %rs199, 128;
	shr.u16 	%rs756, %rs755, 7;
	cvt.u32.u16 	%r1471, %rs756;
	add.s32 	%r1853, %r1853, %r1471;
	selp.u32 	%r1472, 1, 0, %p504;
	add.s32 	%r1852, %r1852, %r1472;
	mov.b16 	%rs902, 1;
	setp.eq.s16 	%p505, %rs200, 1;
	@%p505 bra 	$L__BB0_410;
	setp.eq.s16 	%p506, %rs200, 4;
	@%p506 bra 	$L__BB0_410;
	setp.eq.s16 	%p507, %rs200, 5;
	selp.b16 	%rs902, 1, %rs901, %p507;
$L__BB0_410:
	ld.local.u8 	%rs757, [%rd3+46];
	cvt.s16.s8 	%rs203, %rs757;
	and.b16  	%rs204, %rs757, 15;
	setp.eq.s16 	%p508, %rs204, 0;
	mov.u16 	%rs903, %rs902;
	@%p508 bra 	$L__BB0_414;
	setp.gt.s16 	%p509, %rs203, -1;
	and.b16  	%rs760, %rs203, 128;
	shr.u16 	%rs761, %rs760, 7;
	cvt.u32.u16 	%r1473, %rs761;
	add.s32 	%r1853, %r1853, %r1473;
	selp.u32 	%r1474, 1, 0, %p509;
	add.s32 	%r1852, %r1852, %r1474;
	mov.b16 	%rs903, 1;
	setp.eq.s16 	%p510, %rs204, 1;
	@%p510 bra 	$L__BB0_414;
	setp.eq.s16 	%p511, %rs204, 4;
	@%p511 bra 	$L__BB0_414;
	setp.eq.s16 	%p512, %rs204, 5;
	selp.b16 	%rs903, 1, %rs902, %p512;
$L__BB0_414:
	ld.local.u8 	%rs762, [%rd3+47];
	cvt.s16.s8 	%rs207, %rs762;
	and.b16  	%rs208, %rs762, 15;
	setp.eq.s16 	%p513, %rs208, 0;
	mov.u16 	%rs904, %rs903;
	@%p513 bra 	$L__BB0_418;
	setp.gt.s16 	%p514, %rs207, -1;
	and.b16  	%rs765, %rs207, 128;
	shr.u16 	%rs766, %rs765, 7;
	cvt.u32.u16 	%r1475, %rs766;
	add.s32 	%r1853, %r1853, %r1475;
	selp.u32 	%r1476, 1, 0, %p514;
	add.s32 	%r1852, %r1852, %r1476;
	mov.b16 	%rs904, 1;
	setp.eq.s16 	%p515, %rs208, 1;
	@%p515 bra 	$L__BB0_418;
	setp.eq.s16 	%p516, %rs208, 4;
	@%p516 bra 	$L__BB0_418;
	setp.eq.s16 	%p517, %rs208, 5;
	selp.b16 	%rs904, 1, %rs903, %p517;
$L__BB0_418:
	ld.local.u8 	%rs767, [%rd3+48];
	cvt.s16.s8 	%rs211, %rs767;
	and.b16  	%rs212, %rs767, 15;
	setp.eq.s16 	%p518, %rs212, 0;
	mov.u16 	%rs905, %rs904;
	@%p518 bra 	$L__BB0_422;
	setp.gt.s16 	%p519, %rs211, -1;
	and.b16  	%rs770, %rs211, 128;
	shr.u16 	%rs771, %rs770, 7;
	cvt.u32.u16 	%r1477, %rs771;
	add.s32 	%r1853, %r1853, %r1477;
	selp.u32 	%r1478, 1, 0, %p519;
	add.s32 	%r1852, %r1852, %r1478;
	mov.b16 	%rs905, 1;
	setp.eq.s16 	%p520, %rs212, 1;
	@%p520 bra 	$L__BB0_422;
	setp.eq.s16 	%p521, %rs212, 4;
	@%p521 bra 	$L__BB0_422;
	setp.eq.s16 	%p522, %rs212, 5;
	selp.b16 	%rs905, 1, %rs904, %p522;
$L__BB0_422:
	ld.local.u8 	%rs772, [%rd3+49];
	cvt.s16.s8 	%rs215, %rs772;
	and.b16  	%rs216, %rs772, 15;
	setp.eq.s16 	%p523, %rs216, 0;
	mov.u16 	%rs906, %rs905;
	@%p523 bra 	$L__BB0_426;
	setp.gt.s16 	%p524, %rs215, -1;
	and.b16  	%rs775, %rs215, 128;
	shr.u16 	%rs776, %rs775, 7;
	cvt.u32.u16 	%r1479, %rs776;
	add.s32 	%r1853, %r1853, %r1479;
	selp.u32 	%r1480, 1, 0, %p524;
	add.s32 	%r1852, %r1852, %r1480;
	mov.b16 	%rs906, 1;
	setp.eq.s16 	%p525, %rs216, 1;
	@%p525 bra 	$L__BB0_426;
	setp.eq.s16 	%p526, %rs216, 4;
	@%p526 bra 	$L__BB0_426;
	setp.eq.s16 	%p527, %rs216, 5;
	selp.b16 	%rs906, 1, %rs905, %p527;
$L__BB0_426:
	ld.local.u8 	%rs777, [%rd3+50];
	cvt.s16.s8 	%rs219, %rs777;
	and.b16  	%rs220, %rs777, 15;
	setp.eq.s16 	%p528, %rs220, 0;
	mov.u16 	%rs907, %rs906;
	@%p528 bra 	$L__BB0_430;
	setp.gt.s16 	%p529, %rs219, -1;
	and.b16  	%rs780, %rs219, 128;
	shr.u16 	%rs781, %rs780, 7;
	cvt.u32.u16 	%r1481, %rs781;
	add.s32 	%r1853, %r1853, %r1481;
	selp.u32 	%r1482, 1, 0, %p529;
	add.s32 	%r1852, %r1852, %r1482;
	mov.b16 	%rs907, 1;
	setp.eq.s16 	%p530, %rs220, 1;
	@%p530 bra 	$L__BB0_430;
	setp.eq.s16 	%p531, %rs220, 4;
	@%p531 bra 	$L__BB0_430;
	setp.eq.s16 	%p532, %rs220, 5;
	selp.b16 	%rs907, 1, %rs906, %p532;
$L__BB0_430:
	ld.local.u8 	%rs782, [%rd3+51];
	cvt.s16.s8 	%rs223, %rs782;
	and.b16  	%rs224, %rs782, 15;
	setp.eq.s16 	%p533, %rs224, 0;
	mov.u16 	%rs908, %rs907;
	@%p533 bra 	$L__BB0_434;
	setp.gt.s16 	%p534, %rs223, -1;
	and.b16  	%rs785, %rs223, 128;
	shr.u16 	%rs786, %rs785, 7;
	cvt.u32.u16 	%r1483, %rs786;
	add.s32 	%r1853, %r1853, %r1483;
	selp.u32 	%r1484, 1, 0, %p534;
	add.s32 	%r1852, %r1852, %r1484;
	mov.b16 	%rs908, 1;
	setp.eq.s16 	%p535, %rs224, 1;
	@%p535 bra 	$L__BB0_434;
	setp.eq.s16 	%p536, %rs224, 4;
	@%p536 bra 	$L__BB0_434;
	setp.eq.s16 	%p537, %rs224, 5;
	selp.b16 	%rs908, 1, %rs907, %p537;
$L__BB0_434:
	ld.local.u8 	%rs787, [%rd3+52];
	cvt.s16.s8 	%rs227, %rs787;
	and.b16  	%rs228, %rs787, 15;
	setp.eq.s16 	%p538, %rs228, 0;
	mov.u16 	%rs909, %rs908;
	@%p538 bra 	$L__BB0_438;
	setp.gt.s16 	%p539, %rs227, -1;
	and.b16  	%rs790, %rs227, 128;
	shr.u16 	%rs791, %rs790, 7;
	cvt.u32.u16 	%r1485, %rs791;
	add.s32 	%r1853, %r1853, %r1485;
	selp.u32 	%r1486, 1, 0, %p539;
	add.s32 	%r1852, %r1852, %r1486;
	mov.b16 	%rs909, 1;
	setp.eq.s16 	%p540, %rs228, 1;
	@%p540 bra 	$L__BB0_438;
	setp.eq.s16 	%p541, %rs228, 4;
	@%p541 bra 	$L__BB0_438;
	setp.eq.s16 	%p542, %rs228, 5;
	selp.b16 	%rs909, 1, %rs908, %p542;
$L__BB0_438:
	ld.local.u8 	%rs792, [%rd3+53];
	cvt.s16.s8 	%rs231, %rs792;
	and.b16  	%rs232, %rs792, 15;
	setp.eq.s16 	%p543, %rs232, 0;
	mov.u16 	%rs910, %rs909;
	@%p543 bra 	$L__BB0_442;
	setp.gt.s16 	%p544, %rs231, -1;
	and.b16  	%rs795, %rs231, 128;
	shr.u16 	%rs796, %rs795, 7;
	cvt.u32.u16 	%r1487, %rs796;
	add.s32 	%r1853, %r1853, %r1487;
	selp.u32 	%r1488, 1, 0, %p544;
	add.s32 	%r1852, %r1852, %r1488;
	mov.b16 	%rs910, 1;
	setp.eq.s16 	%p545, %rs232, 1;
	@%p545 bra 	$L__BB0_442;
	setp.eq.s16 	%p546, %rs232, 4;
	@%p546 bra 	$L__BB0_442;
	setp.eq.s16 	%p547, %rs232, 5;
	selp.b16 	%rs910, 1, %rs909, %p547;
$L__BB0_442:
	ld.local.u8 	%rs797, [%rd3+54];
	cvt.s16.s8 	%rs235, %rs797;
	and.b16  	%rs236, %rs797, 15;
	setp.eq.s16 	%p548, %rs236, 0;
	mov.u16 	%rs911, %rs910;
	@%p548 bra 	$L__BB0_446;
	setp.gt.s16 	%p549, %rs235, -1;
	and.b16  	%rs800, %rs235, 128;
	shr.u16 	%rs801, %rs800, 7;
	cvt.u32.u16 	%r1489, %rs801;
	add.s32 	%r1853, %r1853, %r1489;
	selp.u32 	%r1490, 1, 0, %p549;
	add.s32 	%r1852, %r1852, %r1490;
	mov.b16 	%rs911, 1;
	setp.eq.s16 	%p550, %rs236, 1;
	@%p550 bra 	$L__BB0_446;
	setp.eq.s16 	%p551, %rs236, 4;
	@%p551 bra 	$L__BB0_446;
	setp.eq.s16 	%p552, %rs236, 5;
	selp.b16 	%rs911, 1, %rs910, %p552;
$L__BB0_446:
	ld.local.u8 	%rs802, [%rd3+55];
	cvt.s16.s8 	%rs239, %rs802;
	and.b16  	%rs240, %rs802, 15;
	setp.eq.s16 	%p553, %rs240, 0;
	mov.u16 	%rs912, %rs911;
	@%p553 bra 	$L__BB0_450;
	setp.gt.s16 	%p554, %rs239, -1;
	and.b16  	%rs805, %rs239, 128;
	shr.u16 	%rs806, %rs805, 7;
	cvt.u32.u16 	%r1491, %rs806;
	add.s32 	%r1853, %r1853, %r1491;
	selp.u32 	%r1492, 1, 0, %p554;
	add.s32 	%r1852, %r1852, %r1492;
	mov.b16 	%rs912, 1;
	setp.eq.s16 	%p555, %rs240, 1;
	@%p555 bra 	$L__BB0_450;
	setp.eq.s16 	%p556, %rs240, 4;
	@%p556 bra 	$L__BB0_450;
	setp.eq.s16 	%p557, %rs240, 5;
	selp.b16 	%rs912, 1, %rs911, %p557;
$L__BB0_450:
	ld.local.u8 	%rs807, [%rd3+56];
	cvt.s16.s8 	%rs243, %rs807;
	and.b16  	%rs244, %rs807, 15;
	setp.eq.s16 	%p558, %rs244, 0;
	mov.u16 	%rs913, %rs912;
	@%p558 bra 	$L__BB0_454;
	setp.gt.s16 	%p559, %rs243, -1;
	and.b16  	%rs810, %rs243, 128;
	shr.u16 	%rs811, %rs810, 7;
	cvt.u32.u16 	%r1493, %rs811;
	add.s32 	%r1853, %r1853, %r1493;
	selp.u32 	%r1494, 1, 0, %p559;
	add.s32 	%r1852, %r1852, %r1494;
	mov.b16 	%rs913, 1;
	setp.eq.s16 	%p560, %rs244, 1;
	@%p560 bra 	$L__BB0_454;
	setp.eq.s16 	%p561, %rs244, 4;
	@%p561 bra 	$L__BB0_454;
	setp.eq.s16 	%p562, %rs244, 5;
	selp.b16 	%rs913, 1, %rs912, %p562;
$L__BB0_454:
	ld.local.u8 	%rs812, [%rd3+57];
	cvt.s16.s8 	%rs247, %rs812;
	and.b16  	%rs248, %rs812, 15;
	setp.eq.s16 	%p563, %rs248, 0;
	mov.u16 	%rs914, %rs913;
	@%p563 bra 	$L__BB0_458;
	setp.gt.s16 	%p564, %rs247, -1;
	and.b16  	%rs815, %rs247, 128;
	shr.u16 	%rs816, %rs815, 7;
	cvt.u32.u16 	%r1495, %rs816;
	add.s32 	%r1853, %r1853, %r1495;
	selp.u32 	%r1496, 1, 0, %p564;
	add.s32 	%r1852, %r1852, %r1496;
	mov.b16 	%rs914, 1;
	setp.eq.s16 	%p565, %rs248, 1;
	@%p565 bra 	$L__BB0_458;
	setp.eq.s16 	%p566, %rs248, 4;
	@%p566 bra 	$L__BB0_458;
	setp.eq.s16 	%p567, %rs248, 5;
	selp.b16 	%rs914, 1, %rs913, %p567;
$L__BB0_458:
	ld.local.u8 	%rs817, [%rd3+58];
	cvt.s16.s8 	%rs251, %rs817;
	and.b16  	%rs252, %rs817, 15;
	setp.eq.s16 	%p568, %rs252, 0;
	mov.u16 	%rs915, %rs914;
	@%p568 bra 	$L__BB0_462;
	setp.gt.s16 	%p569, %rs251, -1;
	and.b16  	%rs820, %rs251, 128;
	shr.u16 	%rs821, %rs820, 7;
	cvt.u32.u16 	%r1497, %rs821;
	add.s32 	%r1853, %r1853, %r1497;
	selp.u32 	%r1498, 1, 0, %p569;
	add.s32 	%r1852, %r1852, %r1498;
	mov.b16 	%rs915, 1;
	setp.eq.s16 	%p570, %rs252, 1;
	@%p570 bra 	$L__BB0_462;
	setp.eq.s16 	%p571, %rs252, 4;
	@%p571 bra 	$L__BB0_462;
	setp.eq.s16 	%p572, %rs252, 5;
	selp.b16 	%rs915, 1, %rs914, %p572;
$L__BB0_462:
	ld.local.u8 	%rs822, [%rd3+59];
	cvt.s16.s8 	%rs255, %rs822;
	and.b16  	%rs256, %rs822, 15;
	setp.eq.s16 	%p573, %rs256, 0;
	mov.u16 	%rs916, %rs915;
	@%p573 bra 	$L__BB0_466;
	setp.gt.s16 	%p574, %rs255, -1;
	and.b16  	%rs825, %rs255, 128;
	shr.u16 	%rs826, %rs825, 7;
	cvt.u32.u16 	%r1499, %rs826;
	add.s32 	%r1853, %r1853, %r1499;
	selp.u32 	%r1500, 1, 0, %p574;
	add.s32 	%r1852, %r1852, %r1500;
	mov.b16 	%rs916, 1;
	setp.eq.s16 	%p575, %rs256, 1;
	@%p575 bra 	$L__BB0_466;
	setp.eq.s16 	%p576, %rs256, 4;
	@%p576 bra 	$L__BB0_466;
	setp.eq.s16 	%p577, %rs256, 5;
	selp.b16 	%rs916, 1, %rs915, %p577;
$L__BB0_466:
	ld.local.u8 	%rs827, [%rd3+60];
	cvt.s16.s8 	%rs259, %rs827;
	and.b16  	%rs260, %rs827, 15;
	setp.eq.s16 	%p578, %rs260, 0;
	mov.u16 	%rs917, %rs916;
	@%p578 bra 	$L__BB0_470;
	setp.gt.s16 	%p579, %rs259, -1;
	and.b16  	%rs830, %rs259, 128;
	shr.u16 	%rs831, %rs830, 7;
	cvt.u32.u16 	%r1501, %rs831;
	add.s32 	%r1853, %r1853, %r1501;
	selp.u32 	%r1502, 1, 0, %p579;
	add.s32 	%r1852, %r1852, %r1502;
	mov.b16 	%rs917, 1;
	setp.eq.s16 	%p580, %rs260, 1;
	@%p580 bra 	$L__BB0_470;
	setp.eq.s16 	%p581, %rs260, 4;
	@%p581 bra 	$L__BB0_470;
	setp.eq.s16 	%p582, %rs260, 5;
	selp.b16 	%rs917, 1, %rs916, %p582;
$L__BB0_470:
	ld.local.u8 	%rs832, [%rd3+61];
	cvt.s16.s8 	%rs263, %rs832;
	and.b16  	%rs264, %rs832, 15;
	setp.eq.s16 	%p583, %rs264, 0;
	mov.u16 	%rs918, %rs917;
	@%p583 bra 	$L__BB0_474;
	setp.gt.s16 	%p584, %rs263, -1;
	and.b16  	%rs835, %rs263, 128;
	shr.u16 	%rs836, %rs835, 7;
	cvt.u32.u16 	%r1503, %rs836;
	add.s32 	%r1853, %r1853, %r1503;
	selp.u32 	%r1504, 1, 0, %p584;
	add.s32 	%r1852, %r1852, %r1504;
	mov.b16 	%rs918, 1;
	setp.eq.s16 	%p585, %rs264, 1;
	@%p585 bra 	$L__BB0_474;
	setp.eq.s16 	%p586, %rs264, 4;
	@%p586 bra 	$L__BB0_474;
	setp.eq.s16 	%p587, %rs264, 5;
	selp.b16 	%rs918, 1, %rs917, %p587;
$L__BB0_474:
	ld.local.u8 	%rs837, [%rd3+62];
	cvt.s16.s8 	%rs267, %rs837;
	and.b16  	%rs268, %rs837, 15;
	setp.eq.s16 	%p588, %rs268, 0;
	mov.u16 	%rs919, %rs918;
	@%p588 bra 	$L__BB0_478;
	setp.gt.s16 	%p589, %rs267, -1;
	and.b16  	%rs840, %rs267, 128;
	shr.u16 	%rs841, %rs840, 7;
	cvt.u32.u16 	%r1505, %rs841;
	add.s32 	%r1853, %r1853, %r1505;
	selp.u32 	%r1506, 1, 0, %p589;
	add.s32 	%r1852, %r1852, %r1506;
	mov.b16 	%rs919, 1;
	setp.eq.s16 	%p590, %rs268, 1;
	@%p590 bra 	$L__BB0_478;
	setp.eq.s16 	%p591, %rs268, 4;
	@%p591 bra 	$L__BB0_478;
	setp.eq.s16 	%p592, %rs268, 5;
	selp.b16 	%rs919, 1, %rs918, %p592;
$L__BB0_478:
	ld.local.u8 	%rs842, [%rd3+63];
	cvt.s16.s8 	%rs271, %rs842;
	and.b16  	%rs272, %rs842, 15;
	setp.eq.s16 	%p593, %rs272, 0;
	mov.u16 	%rs920, %rs919;
	@%p593 bra 	$L__BB0_482;
	setp.gt.s16 	%p594, %rs271, -1;
	and.b16  	%rs845, %rs271, 128;
	shr.u16 	%rs846, %rs845, 7;
	cvt.u32.u16 	%r1507, %rs846;
	add.s32 	%r1853, %r1853, %r1507;
	selp.u32 	%r1508, 1, 0, %p594;
	add.s32 	%r1852, %r1852, %r1508;
	mov.b16 	%rs920, 1;
	setp.eq.s16 	%p595, %rs272, 1;
	@%p595 bra 	$L__BB0_482;
	setp.eq.s16 	%p596, %rs272, 4;
	@%p596 bra 	$L__BB0_482;
	setp.eq.s16 	%p597, %rs272, 5;
	selp.b16 	%rs920, 1, %rs919, %p597;
$L__BB0_482:
	setp.ne.s16 	%p598, %rs920, 0;
	max.u32 	%r1511, %r1852, %r1853;
	setp.gt.u32 	%p599, %r1511, 2;
	or.pred  	%p600, %p599, %p598;
	@%p600 bra 	$L__BB0_484;
$L__BB0_483:
	shl.b64 	%rd159, %rd15, 2;
	add.s64 	%rd160, %rd16, %rd159;
	mov.b32 	%r1521, 3;
	st.global.u32 	[%rd160], %r1521;
	bra.uni 	$L__BB0_488;
$L__BB0_484:
	shr.u32 	%r1512, %r557, 2;
	xor.b32  	%r1513, %r1512, %r557;
	shl.b32 	%r1514, %r1541, 4;
	shl.b32 	%r1515, %r1513, 1;
	xor.b32  	%r1516, %r1515, %r1514;
	xor.b32  	%r1517, %r1516, %r1513;
	xor.b32  	%r1540, %r1517, %r1541;
	add.s32 	%r1814, %r1814, 362437;
	add.s32 	%r1518, %r1540, %r1814;
	rem.u32 	%r1519, %r1518, %r1848;
	mul.wide.s32 	%rd151, %r1519, 3;
	add.s64 	%rd152, %rd4, %rd151;
	ld.local.u8 	%rd153, [%rd152];
	ld.local.u8 	%rd154, [%rd152+1];
	add.s64 	%rd155, %rd3, %rd153;
	ld.local.u8 	%rs847, [%rd155];
	add.s64 	%rd156, %rd3, %rd154;
	st.local.u8 	[%rd156], %rs847;
	mov.b16 	%rs848, 0;
	st.local.u8 	[%rd155], %rs848;
	ld.local.u8 	%rs849, [%rd3+64];
	sub.s16 	%rs854, 1, %rs849;
	st.local.u8 	[%rd3+64], %rs854;
	ld.local.u16 	%rs850, [%rd3+68];
	add.s16 	%rs853, %rs850, 1;
	st.local.u16 	[%rd3+68], %rs853;
	setp.ne.s16 	%p601, %rs849, 1;
	@%p601 bra 	$L__BB0_486;
	ld.local.u16 	%rs851, [%rd3+70];
	add.s16 	%rs852, %rs851, 1;
	st.local.u16 	[%rd3+70], %rs852;
$L__BB0_486:
	add.s32 	%r1820, %r1820, 1;
	setp.ne.s32 	%p602, %r1820, 200;
	@%p602 bra 	$L__BB0_117;
	shl.b64 	%rd157, %rd15, 2;
	add.s64 	%rd158, %rd16, %rd157;
	mov.b32 	%r1520, 3;
	st.global.u32 	[%rd158], %r1520;
$L__BB0_488:
	ret;

}


// ===== COMPILED SASS (sm_100) =====

	.target	sm_100

	.elftype	@"ET_EXEC"


//--------------------- .note.nv.tkinfo           --------------------------
	.section	.note.nv.tkinfo,"",@"SHT_NOTE"
	.sectionflags	@"SHF_NOTE_NV_TKINFO"
	.tkinfo
        /*0018*/ 	.word	0x00000002
        /*0030*/ 	.string	""
        /*0030*/ 	.string	"ptxas"
        /*0030*/ 	.string	"Cuda compilation tools, release 13.0, V13.0.88"
        /*0030*/ 	.string	"Build cuda_13.0.r13.0/compiler.36424714_0"
        /*0030*/ 	.string	"-arch sm_100 -m 64 "



//--------------------- .note.nv.cuinfo           --------------------------
	.section	.note.nv.cuinfo,"",@"SHT_NOTE"
	.sectionflags	@"SHF_NOTE_NV_CUINFO"
        /*0018*/ 	.short	0x0002
        /*001a*/ 	.short	0x0064
        /*001c*/ 	.short	0x0082
	.zero		2


//--------------------- .nv.info                  --------------------------
	.section	.nv.info,"",@"SHT_CUDA_INFO"
	.align	4


	//----- nvinfo : EIATTR_REGCOUNT
	.align		4
        /*0000*/ 	.byte	0x04, 0x2f
        /*0002*/ 	.short	(.L_10 - .L_9)
	.align		4
.L_9:
        /*0004*/ 	.word	index@(_Z26monte_carlo_playout_kernelP8GPUBoardPiiy)
        /*0008*/ 	.word	0x0000001f


	//----- nvinfo : EIATTR_FRAME_SIZE
	.align		4
.L_10:
        /*000c*/ 	.byte	0x04, 0x11
        /*000e*/ 	.short	(.L_12 - .L_11)
	.align		4
.L_11:
        /*0010*/ 	.word	index@(_Z26monte_carlo_playout_kernelP8GPUBoardPiiy)
        /*0014*/ 	.word	0x000003c0


	//----- nvinfo : EIATTR_MIN_STACK_SIZE
	.align		4
.L_12:
        /*0018*/ 	.byte	0x04, 0x12
        /*001a*/ 	.short	(.L_14 - .L_13)
	.align		4
.L_13:
        /*001c*/ 	.word	index@(_Z26monte_carlo_playout_kernelP8GPUBoardPiiy)
        /*0020*/ 	.word	0x000003c0
.L_14:


//--------------------- .nv.compat                --------------------------
	.section	.nv.compat,"",@"SHT_CUDA_COMPAT_INFO"
	.align	4
        /*0000*/ 	.byte	0x02, 0x09, 0x00, 0x00, 0x02, 0x02, 0x01, 0x00, 0x02, 0x05, 0x05, 0x00, 0x03, 0x07, 0x01, 0x01
        /*0010*/ 	.byte	0x02, 0x03, 0x00, 0x00, 0x02, 0x06, 0x01, 0x00, 0x04, 0x0b, 0x08, 0x00, 0x09, 0x00, 0x00, 0x00
        /*0020*/ 	.byte	0x00, 0x00, 0x00, 0x00


//--------------------- .nv.info._Z26monte_carlo_playout_kernelP8GPUBoardPiiy --------------------------
	.section	.nv.info._Z26monte_carlo_playout_kernelP8GPUBoardPiiy,"",@"SHT_CUDA_INFO"
	.sectionflags	@""
	.align	4


	//----- nvinfo : EIATTR_CUDA_API_VERSION
	.align		4
        /*0000*/ 	.byte	0x04, 0x37
        /*0002*/ 	.short	(.L_16 - .L_15)
.L_15:
        /*0004*/ 	.word	0x00000082


	//----- nvinfo : EIATTR_KPARAM_INFO
	.align		4
.L_16:
        /*0008*/ 	.byte	0x04, 0x17
        /*000a*/ 	.short	(.L_18 - .L_17)
.L_17:
        /*000c*/ 	.word	0x00000000
        /*0010*/ 	.short	0x0003
        /*0012*/ 	.short	0x0018
        /*0014*/ 	.byte	0x00, 0xf0, 0x21, 0x00


	//----- nvinfo : EIATTR_KPARAM_INFO
	.align		4
.L_18:
        /*0018*/ 	.byte	0x04, 0x17
        /*001a*/ 	.short	(.L_20 - .L_19)
.L_19:
        /*001c*/ 	.word	0x00000000
        /*0020*/ 	.short	0x0002
        /*0022*/ 	.short	0x0010
        /*0024*/ 	.byte	0x00, 0xf0, 0x11, 0x00


	//----- nvinfo : EIATTR_KPARAM_INFO
	.align		4
.L_20:
        /*0028*/ 	.byte	0x04, 0x17
        /*002a*/ 	.short	(.L_22 - .L_21)
.L_21:
        /*002c*/ 	.word	0x00000000
        /*0030*/ 	.short	0x0001
        /*0032*/ 	.short	0x0008
        /*0034*/ 	.byte	0x00, 0xf5, 0x21, 0x00


	//----- nvinfo : EIATTR_KPARAM_INFO
	.align		4
.L_22:
        /*0038*/ 	.byte	0x04, 0x17
        /*003a*/ 	.short	(.L_24 - .L_23)
.L_23:
        /*003c*/ 	.word	0x00000000
        /*0040*/ 	.short	0x0000
        /*0042*/ 	.short	0x0000
        /*0044*/ 	.byte	0x00, 0xf5, 0x21, 0x00


	//----- nvinfo : EIATTR_SPARSE_MMA_MASK
	.align		4
.L_24:
        /*0048*/ 	.byte	0x03, 0x50
        /*004a*/ 	.short	0x0000


	//----- nvinfo : EIATTR_MAXREG_COUNT
	.align		4
        /*004c*/ 	.byte	0x03, 0x1b
        /*004e*/ 	.short	0x00ff


	//----- nvinfo : EIATTR_MERCURY_ISA_VERSION
	.align		4
        /*0050*/ 	.byte	0x03, 0x5f
        /*0052*/ 	.short	0x0101


	//----- nvinfo : EIATTR_VRC_CTA_INIT_COUNT
	.align		4
        /*0054*/ 	.byte	0x02, 0x4a
	.zero		1
	.zero		1


	//----- nvinfo : EIATTR_EXIT_INSTR_OFFSETS
	.align		4
        /*0058*/ 	.byte	0x04, 0x1c
        /*005a*/ 	.short	(.L_26 - .L_25)


	//   ....[0]....
.L_25:
        /*005c*/ 	.word	0x00000080


	//   ....[1]....
        /*0060*/ 	.word	0x0000aba0


	//   ....[2]....
        /*0064*/ 	.word	0x0000ac10


	//----- nvinfo : EIATTR_CRS_STACK_SIZE
	.align		4
.L_26:
        /*0068*/ 	.byte	0x04, 0x1e
        /*006a*/ 	.short	(.L_28 - .L_27)
.L_27:
        /*006c*/ 	.word	0x00000000


	//----- nvinfo : EIATTR_CBANK_PARAM_SIZE
	.align		4
.L_28:
        /*0070*/ 	.byte	0x03, 0x19
        /*0072*/ 	.short	0x0020


	//----- nvinfo : EIATTR_PARAM_CBANK
	.align		4
        /*0074*/ 	.byte	0x04, 0x0a
        /*0076*/ 	.short	(.L_30 - .L_29)
	.align		4
.L_29:
        /*0078*/ 	.word	index@(.nv.constant0._Z26monte_carlo_playout_kernelP8GPUBoardPiiy)
        /*007c*/ 	.short	0x0380
        /*007e*/ 	.short	0x0020


	//----- nvinfo : EIATTR_SW_WAR
	.align		4
.L_30:
        /*0080*/ 	.byte	0x04, 0x36
        /*0082*/ 	.short	(.L_32 - .L_31)
.L_31:
        /*0084*/ 	.word	0x00000008
.L_32:


//--------------------- .nv.callgraph             --------------------------
	.section	.nv.callgraph,"",@"SHT_CUDA_CALLGRAPH"
	.align	4
	.sectionentsize	8
	.align		4
        /*0000*/ 	.word	0x00000000
	.align		4
        /*0004*/ 	.word	0xffffffff
	.align		4
        /*0008*/ 	.word	0x00000000
	.align		4
        /*000c*/ 	.word	0xfffffffe
	.align		4
        /*0010*/ 	.word	0x00000000
	.align		4
        /*0014*/ 	.word	0xfffffffd
	.align		4
        /*0018*/ 	.word	0x00000000
	.align		4
        /*001c*/ 	.word	0xfffffffc


//--------------------- .nv.constant4             --------------------------
	.section	.nv.constant4,"a",@progbits
	.align	8
	.align		8
.nv.constant4:
        /*0000*/ 	.dword	precalc_xorwow_matrix
	.align		8
        /*0008*/ 	.dword	precalc_xorwow_offset_matrix
	.align		8
        /*0010*/ 	.dword	mrg32k3aM1
	.align		8
        /*0018*/ 	.dword	mrg32k3aM2
	.align		8
        /*0020*/ 	.dword	mrg32k3aM1SubSeq
	.align		8
        /*0028*/ 	.dword	mrg32k3aM2SubSeq
	.align		8
        /*0030*/ 	.dword	mrg32k3aM1Seq
	.align		8
        /*0038*/ 	.dword	mrg32k3aM2Seq


//--------------------- .nv.constant3             --------------------------
	.section	.nv.constant3,"a",@progbits
	.align	8
.nv.constant3:
	.type		__cr_lgamma_table,@object
	.size		__cr_lgamma_table,(.L_8 - __cr_lgamma_table)
__cr_lgamma_table:
        /*0000*/ 	.byte	0x00, 0x00, 0x00, 0x00, 0x00, 0x00, 0x00, 0x00, 0x00, 0x00, 0x00, 0x00, 0x00, 0x00, 0x00, 0x00
        /*0010*/ 	.byte	0xef, 0x39, 0xfa, 0xfe, 0x42, 0x2e, 0xe6, 0x3f, 0x02, 0x20, 0x2a, 0xfa, 0x0b, 0xab, 0xfc, 0x3f
        /*0020*/ 	.byte	0xf9, 0x2c, 0x92, 0x7c, 0xa7, 0x6c, 0x09, 0x40, 0xc9, 0x79, 0x44, 0x3c, 0x64, 0x26, 0x13, 0x40
        /*0030*/ 	.byte	0xca, 0x01, 0xcf, 0x3a, 0x27, 0x51, 0x1a, 0x40, 0x30, 0xcc, 0x2d, 0xf3, 0xe1, 0x0c, 0x21, 0x40
        /*0040*/ 	.byte	0x0d, 0xb7, 0xfc, 0x82, 0x8e, 0x35, 0x25, 0x40
.L_8:


//--------------------- .text._Z26monte_carlo_playout_kernelP8GPUBoardPiiy --------------------------
	.section	.text._Z26monte_carlo_playout_kernelP8GPUBoardPiiy,"ax",@progbits
	.align	128
        .global         _Z26monte_carlo_playout_kernelP8GPUBoardPiiy
        .type           _Z26monte_carlo_playout_kernelP8GPUBoardPiiy,@function
        .size           _Z26monte_carlo_playout_kernelP8GPUBoardPiiy,(.L_x_174 - _Z26monte_carlo_playout_kernelP8GPUBoardPiiy)
        .other          _Z26monte_carlo_playout_kernelP8GPUBoardPiiy,@"STO_CUDA_ENTRY STV_DEFAULT"
_Z26monte_carlo_playout_kernelP8GPUBoardPiiy:
.text._Z26monte_carlo_playout_kernelP8GPUBoardPiiy:
[----:B------:R-:W0:Y:S01]  /*0000*/  LDC R1, c[0x0][0x37c] ;  /* 0x0000df00ff017b82 */ /* 0x000e220000000800 */
[----:B------:R-:W1:Y:S07]  /*0010*/  S2R R0, SR_TID.X ;  /* 0x0000000000007919 */ /* 0x000e6e0000002100 */
[----:B------:R-:W1:Y:S01]  /*0020*/  S2UR UR4, SR_CTAID.X ;  /* 0x00000000000479c3 */ /* 0x000e620000002500 */
[----:B------:R-:W2:Y:S01]  /*0030*/  LDCU UR5, c[0x0][0x390] ;  /* 0x00007200ff0577ac */ /* 0x000ea20008000800 */
[----:B0-----:R-:W-:-:S06]  /*0040*/  VIADD R1, R1, 0xfffffc40 ;  /* 0xfffffc4001017836 */ /* 0x001fcc0000000000 */
[----:B------:R-:W1:Y:S02]  /*0050*/  LDC R9, c[0x0][0x360] ;  /* 0x0000d800ff097b82 */ /* 0x000e640000000800 */
[----:B-1----:R-:W-:-:S05]  /*0060*/  IMAD R9, R9, UR4, R0 ;  /* 0x0000000409097c24 */ /* 0x002fca000f8e0200 */
[----:B--2---:R-:W-:-:S13]  /*0070*/  ISETP.GE.AND P0, PT, R9, UR5, PT ;  /* 0x0000000509007c0c */ /* 0x004fda000bf06270 */
[----:B------:R-:W-:Y:S05]  /*0080*/  @P0 EXIT ;  /* 0x000000000000094d */ /* 0x000fea0003800000 */
[----:B------:R-:W0:Y:S01]  /*0090*/  LDC.64 R2, c[0x0][0x398] ;  /* 0x0000e600ff027b82 */ /* 0x000e220000000a00 */
[----:B------:R-:W-:Y:S01]  /*00a0*/  ISETP.NE.AND P0, PT, R9, RZ, PT ;  /* 0x000000ff0900720c */ /* 0x000fe20003f05270 */
[----:B------:R-:W1:Y:S01]  /*00b0*/  LDCU.64 UR8, c[0x0][0x358] ;  /* 0x00006b00ff0877ac */ /* 0x000e620008000a00 */
[----:B------:R-:W-:Y:S01]  /*00c0*/  BSSY.RECONVERGENT B0, `(.L_x_0) ;  /* 0x000025e000007945 */ /* 0x000fe20003800200 */
[----:B0-----:R-:W-:Y:S02]  /*00d0*/  LOP3.LUT R0, R2, 0xaad26b49, RZ, 0x3c, !PT ;  /* 0xaad26b4902007812 */ /* 0x001fe400078e3cff */
[----:B------:R-:W-:-:S03]  /*00e0*/  LOP3.LUT R2, R3, 0xf7dcefdd, RZ, 0x3c, !PT ;  /* 0xf7dcefdd03027812 */ /* 0x000fc600078e3cff */
[----:B------:R-:W-:Y:S02]  /*00f0*/  IMAD R0, R0, 0x4182bed5, RZ ;  /* 0x4182bed500007824 */ /* 0x000fe400078e02ff */
[----:B------:R-:W-:Y:S02]  /*0100*/  IMAD R3, R2, -0x658354e5, RZ ;  /* 0x9a7cab1b02037824 */ /* 0x000fe400078e02ff */
[C---:B------:R-:W-:Y:S01]  /*0110*/  VIADD R5, R0.reuse, 0x583f19 ;  /* 0x00583f1900057836 */ /* 0x040fe20000000000 */
[C---:B------:R-:W-:Y:S01]  /*0120*/  LOP3.LUT R14, R0.reuse, 0x159a55e5, RZ, 0x3c, !PT ;  /* 0x159a55e5000e7812 */ /* 0x040fe200078e3cff */
[C---:B------:R-:W-:Y:S01]  /*0130*/  VIADD R15, R3.reuse, 0x1f123bb5 ;  /* 0x1f123bb5030f7836 */ /* 0x040fe20000000000 */
[----:B------:R-:W-:Y:S01]  /*0140*/  LOP3.LUT R4, R3, 0x5491333, RZ, 0x3c, !PT ;  /* 0x0549133303047812 */ /* 0x000fe200078e3cff */
[C---:B------:R-:W-:Y:S01]  /*0150*/  VIADD R13, R0.reuse, 0x75bcd15 ;  /* 0x075bcd15000d7836 */ /* 0x040fe20000000000 */
[----:B------:R-:W-:-:S03]  /*0160*/  IADD3 R12, PT, PT, R0, 0x64f0c9, R3 ;  /* 0x0064f0c9000c7810 */ /* 0x000fc60007ffe003 */
[----:B------:R0:W-:Y:S04]  /*0170*/  STL.64 [R1+0x50], R4 ;  /* 0x0000500401007387 */ /* 0x0001e80000100a00 */
[----:B------:R0:W-:Y:S01]  /*0180*/  STL.128 [R1+0x40], R12 ;  /* 0x0000400c01007387 */ /* 0x0001e20000100c00 */
[----:B-1----:R-:W-:Y:S05]  /*0190*/  @!P0 BRA `(.L_x_1) ;  /* 0x0000002400408947 */ /* 0x002fea0003800000 */
[----:B------:R-:W-:Y:S01]  /*01a0*/  SHF.R.S32.HI R0, RZ, 0x1f, R9 ;  /* 0x0000001fff007819 */ /* 0x000fe20000011409 */
[----:B------:R-:W-:Y:S02]  /*01b0*/  VIADD R8, R1, 0x40 ;  /* 0x0000004001087836 */ /* 0x000fe40000000000 */
[----:B------:R-:W-:-:S07]  /*01c0*/  IMAD.MOV.U32 R10, RZ, RZ, RZ ;  /* 0x000000ffff0a7224 */ /* 0x000fce00078e00ff */
.L_x_10:
[----:B------:R-:W-:Y:S01]  /*01d0*/  LOP3.LUT R17, R9, 0x3, RZ, 0xc0, !PT ;  /* 0x0000000309117812 */ /* 0x000fe200078ec0ff */
[----:B------:R-:W-:Y:S03]  /*01e0*/  BSSY.RECONVERGENT B1, `(.L_x_2) ;  /* 0x0000245000017945 */ /* 0x000fe60003800200 */
[----:B------:R-:W-:-:S04]  /*01f0*/  ISETP.NE.U32.AND P0, PT, R17, RZ, PT ;  /* 0x000000ff1100720c */ /* 0x000fc80003f05070 */
[----:B------:R-:W-:-:S13]  /*0200*/  ISETP.NE.AND.EX P0, PT, RZ, RZ, PT, P0 ;  /* 0x000000ffff00720c */ /* 0x000fda0003f05300 */
[----:B-123--:R-:W-:Y:S05]  /*0210*/  @!P0 BRA `(.L_x_3) ;  /* 0x0000002400048947 */ /* 0x00efea0003800000 */
[----:B------:R-:W1:Y:S01]  /*0220*/  LDC.64 R2, c[0x4][RZ] ;  /* 0x01000000ff027b82 */ /* 0x000e620000000a00 */
[----:B------:R-:W-:Y:S01]  /*0230*/  IMAD.MOV.U32 R11, RZ, RZ, RZ ;  /* 0x000000ffff0b7224 */ /* 0x000fe200078e00ff */
[----:B0-----:R-:W-:Y:S02]  /*0240*/  CS2R R4, SRZ ;  /* 0x0000000000047805 */ /* 0x001fe4000001ff00 */
[----:B------:R-:W-:Y:S01]  /*0250*/  CS2R R14, SRZ ;  /* 0x00000000000e7805 */ /* 0x000fe2000001ff00 */
[----:B------:R-:W-:Y:S02]  /*0260*/  IMAD.MOV.U32 R13, RZ, RZ, RZ ;  /* 0x000000ffff0d7224 */ /* 0x000fe400078e00ff */
[----:B-1----:R-:W-:-:S07]  /*0270*/  IMAD.WIDE.U32 R2, R10, 0xc80, R2 ;  /* 0x00000c800a027825 */ /* 0x002fce00078e0002 */
.L_x_5:
[----:B------:R-:W-:-:S06]  /*0280*/  IMAD R12, R11, 0x4, R8 ;  /* 0x000000040b0c7824 */ /* 0x000fcc00078e0208 */
[----:B------:R-:W5:Y:S01]  /*0290*/  LDL R12, [R12+0x4] ;  /* 0x000004000c0c7983 */ /* 0x000f620000100800 */
[----:B------:R-:W-:Y:S01]  /*02a0*/  IMAD.SHL.U32 R16, R11, 0x20, RZ ;  /* 0x000000200b107824 */ /* 0x000fe200078e00ff */
[----:B------:R-:W-:-:S06]  /*02b0*/  UMOV UR4, URZ ;  /* 0x000000ff00047c82 */ /* 0x000fcc0008000000 */
.L_x_4:
[----:B-----5:R-:W-:Y:S01]  /*02c0*/  SHF.R.U32.HI R22, RZ, UR4, R12 ;  /* 0x00000004ff167c19 */ /* 0x020fe2000801160c */
[----:B------:R-:W-:-:S03]  /*02d0*/  VIADD R6, R16, UR4 ;  /* 0x0000000410067c36 */ /* 0x000fc60008000000 */
[----:B------:R-:W-:-:S04]  /*02e0*/  LOP3.LUT R7, R22, 0x1, RZ, 0xc0, !PT ;  /* 0x0000000116077812 */ /* 0x000fc800078ec0ff */
[----:B------:R-:W-:Y:S01]  /*02f0*/  ISETP.NE.U32.AND P0, PT, R7, 0x1, PT ;  /* 0x000000010700780c */ /* 0x000fe20003f05070 */
[----:B------:R-:W-:-:S03]  /*0300*/  IMAD R7, R6, 0x5, RZ ;  /* 0x0000000506077824 */ /* 0x000fc600078e02ff */
[----:B------:R-:W-:Y:S01]  /*0310*/  R2P PR, R22, 0x7e ;  /* 0x0000007e16007804 */ /* 0x000fe20000000000 */
[----:B------:R-:W-:-:S08]  /*0320*/  IMAD.WIDE.U32 R6, R7, 0x4, R2 ;  /* 0x0000000407067825 */ /* 0x000fd000078e0002 */
[----:B------:R-:W2:Y:S04]  /*0330*/  @!P0 LDG.E R18, desc[UR8][R6.64+0x10] ;  /* 0x0000100806128981 */ /* 0x000ea8000c1e1900 */
[----:B------:R-:W3:Y:S04]  /*0340*/  @P1 LDG.E R20, desc[UR8][R6.64+0x24] ;  /* 0x0000240806141981 */ /* 0x000ee8000c1e1900 */
[----:B------:R-:W4:Y:S04]  /*0350*/  @P2 LDG.E R24, desc[UR8][R6.64+0x38] ;  /* 0x0000380806182981 */ /* 0x000f28000c1e1900 */
[----:B------:R-:W4:Y:S04]  /*0360*/  @P3 LDG.E R26, desc[UR8][R6.64+0x4c] ;  /* 0x00004c08061a3981 */ /* 0x000f28000c1e1900 */
[----:B------:R-:W4:Y:S04]  /*0370*/  @P4 LDG.E R28, desc[UR8][R6.64+0x60] ;  /* 0x00006008061c4981 */ /* 0x000f28000c1e1900 */
[----:B------:R-:W4:Y:S04]  /*0380*/  @!P0 LDG.E R19, desc[UR8][R6.64+0x4] ;  /* 0x0000040806138981 */ /* 0x000f28000c1e1900 */
[----:B------:R-:W4:Y:S04]  /*0390*/  @!P0 LDG.E R21, desc[UR8][R6.64+0xc] ;  /* 0x00000c0806158981 */ /* 0x000f28000c1e1900 */
[----:B------:R-:W4:Y:S04]  /*03a0*/  @P1 LDG.E R23, desc[UR8][R6.64+0x18] ;  /* 0x0000180806171981 */ /* 0x000f28000c1e1900 */
[----:B------:R-:W4:Y:S01]  /*03b0*/  @P3 LDG.E R25, desc[UR8][R6.64+0x40] ;  /* 0x0000400806193981 */ /* 0x000f22000c1e1900 */
[----:B--2---:R-:W-:-:S03]  /*03c0*/  @!P0 LOP3.LUT R5, R5, R18, RZ, 0x3c, !PT ;  /* 0x0000001205058212 */ /* 0x004fc600078e3cff */
[----:B------:R-:W2:Y:S01]  /*03d0*/  @!P0 LDG.E R18, desc[UR8][R6.64+0x8] ;  /* 0x0000080806128981 */ /* 0x000ea2000c1e1900 */
[----:B---3--:R-:W-:-:S03]  /*03e0*/  @P1 LOP3.LUT R5, R5, R20, RZ, 0x3c, !PT ;  /* 0x0000001405051212 */ /* 0x008fc600078e3cff */
[----:B------:R-:W3:Y:S01]  /*03f0*/  @P1 LDG.E R20, desc[UR8][R6.64+0x1c] ;  /* 0x00001c0806141981 */ /* 0x000ee2000c1e1900 */
[----:B----4-:R-:W-:-:S03]  /*0400*/  @P2 LOP3.LUT R5, R5, R24, RZ, 0x3c, !PT ;  /* 0x0000001805052212 */ /* 0x010fc600078e3cff */
[----:B------:R-:W4:Y:S01]  /*0410*/  @P5 LDG.E R24, desc[UR8][R6.64+0x74] ;  /* 0x0000740806185981 */ /* 0x000f22000c1e1900 */
[----:B------:R-:W-:-:S03]  /*0420*/  @P3 LOP3.LUT R5, R5, R26, RZ, 0x3c, !PT ;  /* 0x0000001a05053212 */ /* 0x000fc600078e3cff */
[----:B------:R-:W4:Y:S01]  /*0430*/  @P6 LDG.E R26, desc[UR8][R6.64+0x88] ;  /* 0x00008808061a6981 */ /* 0x000f22000c1e1900 */
[----:B------:R-:W-:Y:S02]  /*0440*/  @P4 LOP3.LUT R5, R5, R28, RZ, 0x3c, !PT ;  /* 0x0000001c05054212 */ /* 0x000fe400078e3cff */
[----:B------:R-:W-:Y:S02]  /*0450*/  @!P0 LOP3.LUT R14, R14, R19, RZ, 0x3c, !PT ;  /* 0x000000130e0e8212 */ /* 0x000fe400078e3cff */
[----:B------:R-:W4:Y:S01]  /*0460*/  @P1 LDG.E R19, desc[UR8][R6.64+0x20] ;  /* 0x0000200806131981 */ /* 0x000f22000c1e1900 */
[----:B------:R-:W-:-:S03]  /*0470*/  @!P0 LOP3.LUT R4, R4, R21, RZ, 0x3c, !PT ;  /* 0x0000001504048212 */ /* 0x000fc600078e3cff */
[----:B------:R-:W4:Y:S01]  /*0480*/  @P2 LDG.E R21, desc[UR8][R6.64+0x2c] ;  /* 0x00002c0806152981 */ /* 0x000f22000c1e1900 */
[----:B------:R-:W-:-:S03]  /*0490*/  @P1 LOP3.LUT R14, R14, R23, RZ, 0x3c, !PT ;  /* 0x000000170e0e1212 */ /* 0x000fc600078e3cff */
        /* <DEDUP_REMOVED lines=9> */
[----:B------:R-:W-:-:S03]  /*0530*/  @P1 LOP3.LUT R4, R4, R19, RZ, 0x3c, !PT ;  /* 0x0000001304041212 */ /* 0x000fc600078e3cff */
[----:B------:R-:W4:Y:S01]  /*0540*/  @P3 LDG.E R19, desc[UR8][R6.64+0x48] ;  /* 0x0000480806133981 */ /* 0x000f22000c1e1900 */
[----:B------:R-:W-:-:S03]  /*0550*/  @P2 LOP3.LUT R14, R14, R21, RZ, 0x3c, !PT ;  /* 0x000000150e0e2212 */ /* 0x000fc600078e3cff */
[----:B------:R-:W4:Y:S01]  /*0560*/  @P4 LDG.E R21, desc[UR8][R6.64+0x54] ;  /* 0x0000540806154981 */ /* 0x000f22000c1e1900 */
[----:B------:R-:W-:-:S03]  /*0570*/  @P2 LOP3.LUT R4, R4, R23, RZ, 0x3c, !PT ;  /* 0x0000001704042212 */ /* 0x000fc600078e3cff */
[----:B------:R-:W4:Y:S01]  /*0580*/  @P4 LDG.E R23, desc[UR8][R6.64+0x5c] ;  /* 0x00005c0806174981 */ /* 0x000f22000c1e1900 */
[----:B--2---:R-:W-:-:S03]  /*0590*/  @!P0 LOP3.LUT R13, R13, R18, RZ, 0x3c, !PT ;  /* 0x000000120d0d8212 */ /* 0x004fc600078e3cff */
[----:B------:R-:W2:Y:S01]  /*05a0*/  @P2 LDG.E R18, desc[UR8][R6.64+0x28] ;  /* 0x0000280806122981 */ /* 0x000ea2000c1e1900 */
[----:B---3--:R-:W-:-:S03]  /*05b0*/  @P1 LOP3.LUT R13, R13, R20, RZ, 0x3c, !PT ;  /* 0x000000140d0d1212 */ /* 0x008fc600078e3cff */
[----:B------:R-:W3:Y:S01]  /*05c0*/  @P3 LDG.E R20, desc[UR8][R6.64+0x3c] ;  /* 0x00003c0806143981 */ /* 0x000ee2000c1e1900 */
[----:B----4-:R-:W-:-:S03]  /*05d0*/  @P2 LOP3.LUT R15, R15, R24, RZ, 0x3c, !PT ;  /* 0x000000180f0f2212 */ /* 0x010fc600078e3cff */
[----:B------:R-:W4:Y:S01]  /*05e0*/  @P3 LDG.E R24, desc[UR8][R6.64+0x44] ;  /* 0x0000440806183981 */ /* 0x000f22000c1e1900 */
[----:B------:R-:W-:Y:S02]  /*05f0*/  @P3 LOP3.LUT R14, R14, R25, RZ, 0x3c, !PT ;  /* 0x000000190e0e3212 */ /* 0x000fe400078e3cff */
[----:B------:R-:W-:Y:S02]  /*0600*/  @P3 LOP3.LUT R4, R4, R19, RZ, 0x3c, !PT ;  /* 0x0000001304043212 */ /* 0x000fe400078e3cff */
[----:B------:R-:W4:Y:S01]  /*0610*/  @P5 LDG.E R19, desc[UR8][R6.64+0x68] ;  /* 0x0000680806135981 */ /* 0x000f22000c1e1900 */
[----:B------:R-:W-:-:S03]  /*0620*/  @P4 LOP3.LUT R14, R14, R21, RZ, 0x3c, !PT ;  /* 0x000000150e0e4212 */ /* 0x000fc600078e3cff */
[----:B------:R-:W4:Y:S01]  /*0630*/  @P5 LDG.E R21, desc[UR8][R6.64+0x70] ;  /* 0x0000700806155981 */ /* 0x000f22000c1e1900 */
[----:B------:R-:W-:-:S03]  /*0640*/  @P4 LOP3.LUT R4, R4, R23, RZ, 0x3c, !PT ;  /* 0x0000001704044212 */ /* 0x000fc600078e3cff */
[----:B------:R-:W4:Y:S01]  /*0650*/  @P6 LDG.E R23, desc[UR8][R6.64+0x7c] ;  /* 0x00007c0806176981 */ /* 0x000f22000c1e1900 */
[----:B--2---:R-:W-:-:S03]  /*0660*/  @P2 LOP3.LUT R13, R13, R18, RZ, 0x3c, !PT ;  /* 0x000000120d0d2212 */ /* 0x004fc600078e3cff */
[----:B------:R-:W2:Y:S01]  /*0670*/  @P4 LDG.E R18, desc[UR8][R6.64+0x50] ;  /* 0x0000500806124981 */ /* 0x000ea2000c1e1900 */
[----:B---3--:R-:W-:-:S03]  /*0680*/  @P3 LOP3.LUT R13, R13, R20, RZ, 0x3c, !PT ;  /* 0x000000140d0d3212 */ /* 0x008fc600078e3cff */
[----:B------:R-:W3:Y:S01]  /*0690*/  @P5 LDG.E R20, desc[UR8][R6.64+0x64] ;  /* 0x0000640806145981 */ /* 0x000ee2000c1e1900 */
[----:B----4-:R-:W-:-:S03]  /*06a0*/  @P3 LOP3.LUT R15, R15, R24, RZ, 0x3c, !PT ;  /* 0x000000180f0f3212 */ /* 0x010fc600078e3cff */
[----:B------:R-:W4:Y:S01]  /*06b0*/  @P5 LDG.E R24, desc[UR8][R6.64+0x6c] ;  /* 0x00006c0806185981 */ /* 0x000f22000c1e1900 */
[----:B------:R-:W-:-:S03]  /*06c0*/  @P4 LOP3.LUT R15, R15, R26, RZ, 0x3c, !PT ;  /* 0x0000001a0f0f4212 */ /* 0x000fc600078e3cff */
[----:B------:R-:W4:Y:S01]  /*06d0*/  @P6 LDG.E R26, desc[UR8][R6.64+0x80] ;  /* 0x00008008061a6981 */ /* 0x000f22000c1e1900 */
[----:B------:R-:W-:Y:S02]  /*06e0*/  LOP3.LUT P0, RZ, R22, 0x80, RZ, 0xc0, !PT ;  /* 0x0000008016ff7812 */ /* 0x000fe4000780c0ff */
[----:B------:R-:W-:Y:S02]  /*06f0*/  @P5 LOP3.LUT R14, R14, R19, RZ, 0x3c, !PT ;  /* 0x000000130e0e5212 */ /* 0x000fe400078e3cff */
[----:B------:R-:W4:Y:S01]  /*0700*/  @P6 LDG.E R19, desc[UR8][R6.64+0x84] ;  /* 0x0000840806136981 */ /* 0x000f22000c1e1900 */
[----:B------:R-:W-:Y:S02]  /*0710*/  @P5 LOP3.LUT R4, R4, R21, RZ, 0x3c, !PT ;  /* 0x0000001504045212 */ /* 0x000fe400078e3cff */
[----:B------:R-:W-:-:S06]  /*0720*/  @P6 LOP3.LUT R14, R14, R23, RZ, 0x3c, !PT ;  /* 0x000000170e0e6212 */ /* 0x000fcc00078e3cff */
[----:B------:R-:W4:Y:S04]  /*0730*/  @P0 LDG.E R21, desc[UR8][R6.64+0x90] ;  /* 0x0000900806150981 */ /* 0x000f28000c1e1900 */
        /* <DEDUP_REMOVED lines=9> */
[----:B------:R-:W-:Y:S02]  /*07d0*/  @P6 LOP3.LUT R4, R4, R19, RZ, 0x3c, !PT ;  /* 0x0000001304046212 */ /* 0x000fe400078e3cff */
[----:B------:R-:W-:Y:S02]  /*07e0*/  @P0 LOP3.LUT R14, R14, R21, RZ, 0x3c, !PT ;  /* 0x000000150e0e0212 */ /* 0x000fe400078e3cff */
[----:B------:R-:W-:Y:S02]  /*07f0*/  @P0 LOP3.LUT R4, R4, R23, RZ, 0x3c, !PT ;  /* 0x0000001704040212 */ /* 0x000fe400078e3cff */
[----:B--2---:R-:W-:-:S04]  /*0800*/  @P6 LOP3.LUT R13, R13, R18, RZ, 0x3c, !PT ;  /* 0x000000120d0d6212 */ /* 0x004fc800078e3cff */
[----:B---3--:R-:W-:Y:S02]  /*0810*/  @P0 LOP3.LUT R13, R13, R20, RZ, 0x3c, !PT ;  /* 0x000000140d0d0212 */ /* 0x008fe400078e3cff */
[----:B----4-:R-:W-:Y:S02]  /*0820*/  @P0 LOP3.LUT R15, R15, R24, RZ, 0x3c, !PT ;  /* 0x000000180f0f0212 */ /* 0x010fe400078e3cff */
[----:B------:R-:W-:Y:S02]  /*0830*/  @P0 LOP3.LUT R5, R5, R26, RZ, 0x3c, !PT ;  /* 0x0000001a05050212 */ /* 0x000fe400078e3cff */
[----:B------:R-:W-:-:S13]  /*0840*/  R2P PR, R22.B1, 0x7f ;  /* 0x0000007f16007804 */ /* 0x000fda0000001000 */
[----:B------:R-:W2:Y:S04]  /*0850*/  @P0 LDG.E R20, desc[UR8][R6.64+0xa0] ;  /* 0x0000a00806140981 */ /* 0x000ea8000c1e1900 */
[----:B------:R-:W3:Y:S04]  /*0860*/  @P0 LDG.E R19, desc[UR8][R6.64+0xa4] ;  /* 0x0000a40806130981 */ /* 0x000ee8000c1e1900 */
[----:B------:R-:W4:Y:S04]  /*0870*/  @P0 LDG.E R24, desc[UR8][R6.64+0xa8] ;  /* 0x0000a80806180981 */ /* 0x000f28000c1e1900 */
[----:B------:R-:W4:Y:S04]  /*0880*/  @P0 LDG.E R21, desc[UR8][R6.64+0xac] ;  /* 0x0000ac0806150981 */ /* 0x000f28000c1e1900 */
[----:B------:R-:W4:Y:S04]  /*0890*/  @P0 LDG.E R26, desc[UR8][R6.64+0xb0] ;  /* 0x0000b008061a0981 */ /* 0x000f28000c1e1900 */
[----:B------:R-:W4:Y:S04]  /*08a0*/  @P1 LDG.E R18, desc[UR8][R6.64+0xbc] ;  /* 0x0000bc0806121981 */ /* 0x000f28000c1e1900 */
[----:B------:R-:W4:Y:S04]  /*08b0*/  @P1 LDG.E R23, desc[UR8][R6.64+0xb8] ;  /* 0x0000b80806171981 */ /* 0x000f28000c1e1900 */
        /* <DEDUP_REMOVED lines=11> */
[----:B------:R-:W-:Y:S01]  /*0970*/  LOP3.LUT P0, RZ, R22, 0x8000, RZ, 0xc0, !PT ;  /* 0x0000800016ff7812 */ /* 0x000fe2000780c0ff */
[----:B------:R-:W4:Y:S04]  /*0980*/  @P5 LDG.E R26, desc[UR8][R6.64+0x114] ;  /* 0x00011408061a5981 */ /* 0x000f28000c1e1900 */
        /* <DEDUP_REMOVED lines=33> */
[----:B------:R-:W-:Y:S02]  /*0ba0*/  @P4 LOP3.LUT R4, R4, R23, RZ, 0x3c, !PT ;  /* 0x0000001704044212 */ /* 0x000fe400078e3cff */
[----:B------:R-:W-:Y:S01]  /*0bb0*/  @P5 LOP3.LUT R14, R14, R25, RZ, 0x3c, !PT ;  /* 0x000000190e0e5212 */ /* 0x000fe200078e3cff */
[----:B------:R-:W4:Y:S01]  /*0bc0*/  @P0 LDG.E R23, desc[UR8][R6.64+0x138] ;  /* 0x0001380806170981 */ /* 0x000f22000c1e1900 */
[----:B------:R-:W-:Y:S02]  /*0bd0*/  @P5 LOP3.LUT R5, R5, R26, RZ, 0x3c, !PT ;  /* 0x0000001a05055212 */ /* 0x000fe400078e3cff */
[----:B------:R-:W-:Y:S01]  /*0be0*/  @P6 LOP3.LUT R15, R15, R28, RZ, 0x3c, !PT ;  /* 0x0000001c0f0f6212 */ /* 0x000fe200078e3cff */
        /* <DEDUP_REMOVED lines=14> */
[----:B------:R-:W-:-:S04]  /*0cd0*/  UIADD3 UR4, UPT, UPT, UR4, 0x10, URZ ;  /* 0x0000001004047890 */ /* 0x000fc8000fffe0ff */
[----:B------:R-:W-:Y:S01]  /*0ce0*/  UISETP.NE.AND UP0, UPT, UR4, 0x20, UPT ;  /* 0x000000200400788c */ /* 0x000fe2000bf05270 */
[----:B------:R-:W-:Y:S02]  /*0cf0*/  @P0 LOP3.LUT R15, R15, R26, RZ, 0x3c, !PT ;  /* 0x0000001a0f0f0212 */ /* 0x000fe400078e3cff */
[----:B--2---:R-:W-:Y:S02]  /*0d00*/  @P5 LOP3.LUT R13, R13, R20, RZ, 0x3c, !PT ;  /* 0x000000140d0d5212 */ /* 0x004fe400078e3cff */
[----:B---3--:R-:W-:-:S04]  /*0d10*/  @P6 LOP3.LUT R4, R4, R19, RZ, 0x3c, !PT ;  /* 0x0000001304046212 */ /* 0x008fc800078e3cff */
[----:B------:R-:W-:Y:S02]  /*0d20*/  @P0 LOP3.LUT R4, R4, R23, RZ, 0x3c, !PT ;  /* 0x0000001704040212 */ /* 0x000fe400078e3cff */
[----:B----4-:R-:W-:Y:S02]  /*0d30*/  @P0 LOP3.LUT R14, R14, R21, RZ, 0x3c, !PT ;  /* 0x000000150e0e0212 */ /* 0x010fe400078e3cff */
[----:B------:R-:W-:Y:S02]  /*0d40*/  @P6 LOP3.LUT R13, R13, R22, RZ, 0x3c, !PT ;  /* 0x000000160d0d6212 */ /* 0x000fe400078e3cff */
[----:B------:R-:W-:-:S04]  /*0d50*/  @P6 LOP3.LUT R5, R5, R24, RZ, 0x3c, !PT ;  /* 0x0000001805056212 */ /* 0x000fc800078e3cff */
[----:B------:R-:W-:Y:S02]  /*0d60*/  @P0 LOP3.LUT R5, R5, R28, RZ, 0x3c, !PT ;  /* 0x0000001c05050212 */ /* 0x000fe400078e3cff */
[----:B------:R-:W-:Y:S01]  /*0d70*/  @P0 LOP3.LUT R13, R13, R18, RZ, 0x3c, !PT ;  /* 0x000000120d0d0212 */ /* 0x000fe200078e3cff */
[----:B------:R-:W-:Y:S06]  /*0d80*/  BRA.U UP0, `(.L_x_4) ;  /* 0xfffffff5004c7547 */ /* 0x000fec000b83ffff */
[----:B------:R-:W-:-:S05]  /*0d90*/  VIADD R11, R11, 0x1 ;  /* 0x000000010b0b7836 */ /* 0x000fca0000000000 */
[----:B------:R-:W-:-:S13]  /*0da0*/  ISETP.NE.AND P0, PT, R11, 0x5, PT ;  /* 0x000000050b00780c */ /* 0x000fda0003f05270 */
[----:B------:R-:W-:Y:S05]  /*0db0*/  @P0 BRA `(.L_x_5) ;  /* 0xfffffff400300947 */ /* 0x000fea000383ffff */
[----:B------:R1:W-:Y:S01]  /*0dc0*/  STL [R1+0x44], R13 ;  /* 0x0000440d01007387 */ /* 0x0003e20000100800 */
[----:B------:R-:W-:-:S03]  /*0dd0*/  ISETP.NE.U32.AND P0, PT, R17, 0x1, PT ;  /* 0x000000011100780c */ /* 0x000fc60003f05070 */
[----:B------:R1:W-:Y:S01]  /*0de0*/  STL.64 [R1+0x48], R14 ;  /* 0x0000480e01007387 */ /* 0x0003e20000100a00 */
[----:B------:R-:W-:-:S03]  /*0df0*/  ISETP.NE.AND.EX P0, PT, RZ, RZ, PT, P0 ;  /* 0x000000ffff00720c */ /* 0x000fc60003f05300 */
[----:B------:R1:W-:Y:S10]  /*0e00*/  STL.64 [R1+0x50], R4 ;  /* 0x0000500401007387 */ /* 0x0003f40000100a00 */
[----:B------:R-:W-:Y:S05]  /*0e10*/  @!P0 BRA `(.L_x_3) ;  /* 0x0000001800048947 */ /* 0x000fea0003800000 */
[----:B------:R-:W-:Y:S01]  /*0e20*/  UMOV UR4, URZ ;  /* 0x000000ff00047c82 */ /* 0x000fe20008000000 */
[----:B------:R-:W-:Y:S01]  /*0e30*/  UMOV UR5, URZ ;  /* 0x000000ff00057c82 */ /* 0x000fe20008000000 */
[----:B------:R-:W-:Y:S02]  /*0e40*/  IMAD.MOV.U32 R11, RZ, RZ, RZ ;  /* 0x000000ffff0b7224 */ /* 0x000fe400078e00ff */
[----:B-1----:R-:W-:Y:S02]  /*0e50*/  IMAD.MOV.U32 R13, RZ, RZ, RZ ;  /* 0x000000ffff0d7224 */ /* 0x002fe400078e00ff */
[----:B------:R-:W-:Y:S02]  /*0e60*/  IMAD.U32 R5, RZ, RZ, UR4 ;  /* 0x00000004ff057e24 */ /* 0x000fe4000f8e00ff */
[----:B------:R-:W-:Y:S02]  /*0e70*/  IMAD.U32 R4, RZ, RZ, UR5 ;  /* 0x00000005ff047e24 */ /* 0x000fe4000f8e00ff */
[----:B------:R-:W-:-:S02]  /*0e80*/  IMAD.U32 R15, RZ, RZ, UR4 ;  /* 0x00000004ff0f7e24 */ /* 0x000fc4000f8e00ff */
[----:B------:R-:W-:-:S07]  /*0e90*/  IMAD.U32 R14, RZ, RZ, UR5 ;  /* 0x00000005ff0e7e24 */ /* 0x000fce000f8e00ff */
.L_x_7:
[----:B------:R-:W-:-:S06]  /*0ea0*/  IMAD R12, R11, 0x4, R8 ;  /* 0x000000040b0c7824 */ /* 0x000fcc00078e0208 */
[----:B------:R-:W5:Y:S01]  /*0eb0*/  LDL R12, [R12+0x4] ;  /* 0x000004000c0c7983 */ /* 0x000f620000100800 */
[----:B------:R-:W-:Y:S01]  /*0ec0*/  IMAD.SHL.U32 R16, R11, 0x20, RZ ;  /* 0x000000200b107824 */ /* 0x000fe200078e00ff */
[----:B------:R-:W-:-:S06]  /*0ed0*/  UMOV UR4, URZ ;  /* 0x000000ff00047c82 */ /* 0x000fcc0008000000 */
.L_x_6:
        /* <DEDUP_REMOVED lines=181> */
[----:B------:R-:W-:Y:S05]  /*1a30*/  @P0 BRA `(.L_x_3) ;  /* 0x0000000800fc0947 */ /* 0x000fea0003800000 */
[----:B------:R-:W-:Y:S01]  /*1a40*/  UMOV UR4, URZ ;  /* 0x000000ff00047c82 */ /* 0x000fe20008000000 */
[----:B------:R-:W-:Y:S01]  /*1a50*/  UMOV UR5, URZ ;  /* 0x000000ff00057c82 */ /* 0x000fe20008000000 */
[----:B------:R-:W-:Y:S02]  /*1a60*/  IMAD.MOV.U32 R11, RZ, RZ, RZ ;  /* 0x000000ffff0b7224 */ /* 0x000fe400078e00ff */
[----:B--2---:R-:W-:Y:S02]  /*1a70*/  IMAD.MOV.U32 R13, RZ, RZ, RZ ;  /* 0x000000ffff0d7224 */ /* 0x004fe400078e00ff */
[----:B------:R-:W-:Y:S02]  /*1a80*/  IMAD.U32 R5, RZ, RZ, UR4 ;  /* 0x00000004ff057e24 */ /* 0x000fe4000f8e00ff */
[----:B------:R-:W-:Y:S02]  /*1a90*/  IMAD.U32 R4, RZ, RZ, UR5 ;  /* 0x00000005ff047e24 */ /* 0x000fe4000f8e00ff */
[----:B------:R-:W-:-:S02]  /*1aa0*/  IMAD.U32 R15, RZ, RZ, UR4 ;  /* 0x00000004ff0f7e24 */ /* 0x000fc4000f8e00ff */
[----:B------:R-:W-:-:S07]  /*1ab0*/  IMAD.U32 R14, RZ, RZ, UR5 ;  /* 0x00000005ff0e7e24 */ /* 0x000fce000f8e00ff */
.L_x_9:
[----:B------:R-:W-:-:S06]  /*1ac0*/  IMAD R12, R11, 0x4, R8 ;  /* 0x000000040b0c7824 */ /* 0x000fcc00078e0208 */
[----:B------:R-:W5:Y:S01]  /*1ad0*/  LDL R12, [R12+0x4] ;  /* 0x000004000c0c7983 */ /* 0x000f620000100800 */
[----:B------:R-:W-:Y:S01]  /*1ae0*/  IMAD.SHL.U32 R16, R11, 0x20, RZ ;  /* 0x000000200b107824 */ /* 0x000fe200078e00ff */
[----:B------:R-:W-:-:S06]  /*1af0*/  UMOV UR4, URZ ;  /* 0x000000ff00047c82 */ /* 0x000fcc0008000000 */
.L_x_8:
        /* <DEDUP_REMOVED lines=11> */
[----:B------:R-:W4:Y:S04]  /*1bb0*/  @!P0 LDG.E R18, desc[UR8][R6.64+0x8] ;  /* 0x0000080806128981 */ /* 0x000f28000c1e1900 */
[----:B------:R-:W4:Y:S04]  /*1bc0*/  @P4 LDG.E R28, desc[UR8][R6.64+0x60] ;  /* 0x00006008061c4981 */ /* 0x000f28000c1e1900 */
[----:B------:R-:W4:Y:S04]  /*1bd0*/  @!P0 LDG.E R17, desc[UR8][R6.64+0x4] ;  /* 0x0000040806118981 */ /* 0x000f28000c1e1900 */
[----:B------:R-:W4:Y:S04]  /*1be0*/  @P5 LDG.E R19, desc[UR8][R6.64+0x74] ;  /* 0x0000740806135981 */ /* 0x000f28000c1e1900 */
[----:B------:R-:W4:Y:S04]  /*1bf0*/  @P1 LDG.E R23, desc[UR8][R6.64+0x20] ;  /* 0x0000200806171981 */ /* 0x000f28000c1e1900 */
        /* <DEDUP_REMOVED lines=8> */
[----:B------:R-:W-:Y:S02]  /*1c80*/  @!P0 LOP3.LUT R15, R15, R18, RZ, 0x3c, !PT ;  /* 0x000000120f0f8212 */ /* 0x000fe400078e3cff */
[----:B------:R-:W2:Y:S01]  /*1c90*/  @!P0 LDG.E R18, desc[UR8][R6.64] ;  /* 0x0000000806128981 */ /* 0x000ea2000c1e1900 */
[----:B------:R-:W-:Y:S02]  /*1ca0*/  @P4 LOP3.LUT R5, R5, R28, RZ, 0x3c, !PT ;  /* 0x0000001c05054212 */ /* 0x000fe400078e3cff */
[----:B------:R-:W-:Y:S02]  /*1cb0*/  @!P0 LOP3.LUT R14, R14, R17, RZ, 0x3c, !PT ;  /* 0x000000110e0e8212 */ /* 0x000fe400078e3cff */
[----:B------:R-:W2:Y:S01]  /*1cc0*/  @!P0 LDG.E R17, desc[UR8][R6.64+0xc] ;  /* 0x00000c0806118981 */ /* 0x000ea2000c1e1900 */
[----:B------:R-:W-:-:S03]  /*1cd0*/  @P5 LOP3.LUT R5, R5, R19, RZ, 0x3c, !PT ;  /* 0x0000001305055212 */ /* 0x000fc600078e3cff */
[----:B------:R-:W2:Y:S01]  /*1ce0*/  @P1 LDG.E R19, desc[UR8][R6.64+0x18] ;  /* 0x0000180806131981 */ /* 0x000ea2000c1e1900 */
[----:B---3--:R-:W-:-:S03]  /*1cf0*/  @P1 LOP3.LUT R15, R15, R22, RZ, 0x3c, !PT ;  /* 0x000000160f0f1212 */ /* 0x008fc600078e3cff */
[----:B------:R-:W3:Y:S01]  /*1d00*/  @P3 LDG.E R22, desc[UR8][R6.64+0x3c] ;  /* 0x00003c0806163981 */ /* 0x000ee2000c1e1900 */
[----:B----4-:R-:W-:-:S03]  /*1d10*/  @P6 LOP3.LUT R5, R5, R24, RZ, 0x3c, !PT ;  /* 0x0000001805056212 */ /* 0x010fc600078e3cff */
[----:B------:R-:W4:Y:S01]  /*1d20*/  @P3 LDG.E R24, desc[UR8][R6.64+0x44] ;  /* 0x0000440806183981 */ /* 0x000f22000c1e1900 */
[----:B--2---:R-:W-:-:S03]  /*1d30*/  @!P0 LOP3.LUT R13, R13, R18, RZ, 0x3c, !PT ;  /* 0x000000120d0d8212 */ /* 0x004fc600078e3cff */
[----:B------:R-:W2:Y:S01]  /*1d40*/  @P2 LDG.E R18, desc[UR8][R6.64+0x28] ;  /* 0x0000280806122981 */ /* 0x000ea2000c1e1900 */
[----:B------:R-:W-:-:S03]  /*1d50*/  @P1 LOP3.LUT R13, R13, R20, RZ, 0x3c, !PT ;  /* 0x000000140d0d1212 */ /* 0x000fc600078e3cff */
[----:B------:R-:W3:Y:S01]  /*1d60*/  @P2 LDG.E R20, desc[UR8][R6.64+0x30] ;  /* 0x0000300806142981 */ /* 0x000ee2000c1e1900 */
[----:B------:R-:W-:-:S03]  /*1d70*/  @!P0 LOP3.LUT R4, R4, R17, RZ, 0x3c, !PT ;  /* 0x0000001104048212 */ /* 0x000fc600078e3cff */
[----:B------:R-:W4:Y:S01]  /*1d80*/  @P2 LDG.E R17, desc[UR8][R6.64+0x34] ;  /* 0x0000340806112981 */ /* 0x000f22000c1e1900 */
[----:B------:R-:W-:Y:S02]  /*1d90*/  @P1 LOP3.LUT R14, R14, R19, RZ, 0x3c, !PT ;  /* 0x000000130e0e1212 */ /* 0x000fe400078e3cff */
[----:B------:R-:W-:Y:S01]  /*1da0*/  @P1 LOP3.LUT R4, R4, R23, RZ, 0x3c, !PT ;  /* 0x0000001704041212 */ /* 0x000fe200078e3cff */
[----:B------:R-:W4:Y:S04]  /*1db0*/  @P3 LDG.E R19, desc[UR8][R6.64+0x40] ;  /* 0x0000400806133981 */ /* 0x000f28000c1e1900 */
        /* <DEDUP_REMOVED lines=9> */
[----:B------:R-:W-:Y:S02]  /*1e50*/  @P3 LOP3.LUT R15, R15, R24, RZ, 0x3c, !PT ;  /* 0x000000180f0f3212 */ /* 0x000fe400078e3cff */
[----:B------:R-:W-:Y:S01]  /*1e60*/  @P3 LOP3.LUT R14, R14, R19, RZ, 0x3c, !PT ;  /* 0x000000130e0e3212 */ /* 0x000fe200078e3cff */
[----:B------:R-:W4:Y:S01]  /*1e70*/  @P5 LDG.E R24, desc[UR8][R6.64+0x6c] ;  /* 0x00006c0806185981 */ /* 0x000f22000c1e1900 */
[----:B------:R-:W-:Y:S02]  /*1e80*/  @P3 LOP3.LUT R13, R13, R22, RZ, 0x3c, !PT ;  /* 0x000000160d0d3212 */ /* 0x000fe400078e3cff */
[----:B------:R-:W-:Y:S01]  /*1e90*/  @P3 LOP3.LUT R4, R4, R23, RZ, 0x3c, !PT ;  /* 0x0000001704043212 */ /* 0x000fe200078e3cff */
[----:B------:R-:W4:Y:S04]  /*1ea0*/  @P5 LDG.E R19, desc[UR8][R6.64+0x68] ;  /* 0x0000680806135981 */ /* 0x000f28000c1e1900 */
[----:B------:R-:W4:Y:S04]  /*1eb0*/  @P5 LDG.E R23, desc[UR8][R6.64+0x70] ;  /* 0x0000700806175981 */ /* 0x000f28000c1e1900 */
[----:B------:R-:W4:Y:S01]  /*1ec0*/  @P5 LDG.E R22, desc[UR8][R6.64+0x64] ;  /* 0x0000640806165981 */ /* 0x000f22000c1e1900 */
[----:B------:R-:W-:-:S02]  /*1ed0*/  LOP3.LUT P0, RZ, R21, 0x80, RZ, 0xc0, !PT ;  /* 0x0000008015ff7812 */ /* 0x000fc4000780c0ff */
[----:B------:R-:W-:Y:S02]  /*1ee0*/  @P4 LOP3.LUT R14, R14, R25, RZ, 0x3c, !PT ;  /* 0x000000190e0e4212 */ /* 0x000fe400078e3cff */
[----:B------:R-:W4:Y:S09]  /*1ef0*/  @P6 LDG.E R25, desc[UR8][R6.64+0x7c] ;  /* 0x00007c0806196981 */ /* 0x000f32000c1e1900 */
        /* <DEDUP_REMOVED lines=16> */
[----:B------:R-:W-:Y:S02]  /*2000*/  @P0 LOP3.LUT R5, R5, R26, RZ, 0x3c, !PT ;  /* 0x0000001a05050212 */ /* 0x000fe400078e3cff */
[----:B--2---:R-:W-:Y:S02]  /*2010*/  @P6 LOP3.LUT R13, R13, R18, RZ, 0x3c, !PT ;  /* 0x000000120d0d6212 */ /* 0x004fe400078e3cff */
[----:B---3--:R-:W-:Y:S02]  /*2020*/  @P6 LOP3.LUT R15, R15, R20, RZ, 0x3c, !PT ;  /* 0x000000140f0f6212 */ /* 0x008fe400078e3cff */
[----:B----4-:R-:W-:Y:S02]  /*2030*/  @P6 LOP3.LUT R4, R4, R17, RZ, 0x3c, !PT ;  /* 0x0000001104046212 */ /* 0x010fe400078e3cff */
[----:B------:R-:W-:-:S02]  /*2040*/  @P0 LOP3.LUT R15, R15, R24, RZ, 0x3c, !PT ;  /* 0x000000180f0f0212 */ /* 0x000fc400078e3cff */
[----:B------:R-:W-:Y:S02]  /*2050*/  @P0 LOP3.LUT R14, R14, R19, RZ, 0x3c, !PT ;  /* 0x000000130e0e0212 */ /* 0x000fe400078e3cff */
[----:B------:R-:W-:Y:S02]  /*2060*/  @P0 LOP3.LUT R4, R4, R23, RZ, 0x3c, !PT ;  /* 0x0000001704040212 */ /* 0x000fe400078e3cff */
        /* <DEDUP_REMOVED lines=26> */
[----:B------:R-:W-:Y:S01]  /*2210*/  LOP3.LUT P0, RZ, R21, 0x8000, RZ, 0xc0, !PT ;  /* 0x0000800015ff7812 */ /* 0x000fe2000780c0ff */
[----:B------:R-:W4:Y:S01]  /*2220*/  @P4 LDG.E R19, desc[UR8][R6.64+0xfc] ;  /* 0x0000fc0806134981 */ /* 0x000f22000c1e1900 */
[----:B------:R-:W-:-:S03]  /*2230*/  @P1 LOP3.LUT R14, R14, R23, RZ, 0x3c, !PT ;  /* 0x000000170e0e1212 */ /* 0x000fc600078e3cff */
[----:B------:R-:W4:Y:S04]  /*2240*/  @P3 LDG.E R21, desc[UR8][R6.64+0xe0] ;  /* 0x0000e00806153981 */ /* 0x000f28000c1e1900 */
[----:B------:R-:W4:Y:S01]  /*2250*/  @P3 LDG.E R23, desc[UR8][R6.64+0xe8] ;  /* 0x0000e80806173981 */ /* 0x000f22000c1e1900 */
[----:B--2---:R-:W-:-:S03]  /*2260*/  @P2 LOP3.LUT R15, R15, R18, RZ, 0x3c, !PT ;  /* 0x000000120f0f2212 */ /* 0x004fc600078e3cff */
[----:B------:R-:W2:Y:S01]  /*2270*/  @P4 LDG.E R18, desc[UR8][R6.64+0x100] ;  /* 0x0001000806124981 */ /* 0x000ea2000c1e1900 */
[----:B---3--:R-:W-:Y:S02]  /*2280*/  @P2 LOP3.LUT R5, R5, R20, RZ, 0x3c, !PT ;  /* 0x0000001405052212 */ /* 0x008fe400078e3cff */
[----:B------:R-:W-:Y:S01]  /*2290*/  @P1 LOP3.LUT R4, R4, R25, RZ, 0x3c, !PT ;  /* 0x0000001904041212 */ /* 0x000fe200078e3cff */
[----:B------:R-:W3:Y:S01]  /*22a0*/  @P3 LDG.E R20, desc[UR8][R6.64+0xdc] ;  /* 0x0000dc0806143981 */ /* 0x000ee2000c1e1900 */
[----:B----4-:R-:W-:-:S03]  /*22b0*/  @P3 LOP3.LUT R15, R15, R22, RZ, 0x3c, !PT ;  /* 0x000000160f0f3212 */ /* 0x010fc600078e3cff */
[----:B------:R-:W4:Y:S01]  /*22c0*/  @P1 LDG.E R22, desc[UR8][R6.64+0xb4] ;  /* 0x0000b40806161981 */ /* 0x000f22000c1e1900 */
[----:B------:R-:W-:-:S03]  /*22d0*/  @P3 LOP3.LUT R5, R5, R24, RZ, 0x3c, !PT ;  /* 0x0000001805053212 */ /* 0x000fc600078e3cff */
[----:B------:R-:W3:Y:S01]  /*22e0*/  @P4 LDG.E R25, desc[UR8][R6.64+0xf4] ;  /* 0x0000f40806194981 */ /* 0x000ee2000c1e1900 */
[----:B------:R-:W-:-:S03]  /*22f0*/  @P2 LOP3.LUT R14, R14, R27, RZ, 0x3c, !PT ;  /* 0x0000001b0e0e2212 */ /* 0x000fc600078e3cff */
[----:B------:R-:W3:Y:S01]  /*2300*/  @P2 LDG.E R24, desc[UR8][R6.64+0xc8] ;  /* 0x0000c80806182981 */ /* 0x000ee2000c1e1900 */
[----:B------:R-:W-:Y:S02]  /*2310*/  @P2 LOP3.LUT R4, R4, R17, RZ, 0x3c, !PT ;  /* 0x0000001104042212 */ /* 0x000fe400078e3cff */
[----:B------:R-:W-:Y:S01]  /*2320*/  @P4 LOP3.LUT R15, R15, R26, RZ, 0x3c, !PT ;  /* 0x0000001a0f0f4212 */ /* 0x000fe200078e3cff */
[----:B------:R-:W3:Y:S04]  /*2330*/  @P5 LDG.E R17, desc[UR8][R6.64+0x108] ;  /* 0x0001080806115981 */ /* 0x000ee8000c1e1900 */
[----:B------:R-:W3:Y:S01]  /*2340*/  @P5 LDG.E R26, desc[UR8][R6.64+0x10c] ;  /* 0x00010c08061a5981 */ /* 0x000ee2000c1e1900 */
[----:B------:R-:W-:-:S03]  /*2350*/  @P3 LOP3.LUT R14, R14, R21, RZ, 0x3c, !PT ;  /* 0x000000150e0e3212 */ /* 0x000fc600078e3cff */
[----:B------:R-:W3:Y:S01]  /*2360*/  @P5 LDG.E R21, desc[UR8][R6.64+0x110] ;  /* 0x0001100806155981 */ /* 0x000ee2000c1e1900 */
[----:B------:R-:W-:-:S03]  /*2370*/  @P3 LOP3.LUT R4, R4, R23, RZ, 0x3c, !PT ;  /* 0x0000001704043212 */ /* 0x000fc600078e3cff */
[----:B------:R-:W3:Y:S01]  /*2380*/  @P6 LDG.E R23, desc[UR8][R6.64+0x11c] ;  /* 0x00011c0806176981 */ /* 0x000ee2000c1e1900 */
[----:B--2---:R-:W-:-:S03]  /*2390*/  @P4 LOP3.LUT R5, R5, R18, RZ, 0x3c, !PT ;  /* 0x0000001205054212 */ /* 0x004fc600078e3cff */
[----:B------:R-:W2:Y:S01]  /*23a0*/  @P4 LDG.E R18, desc[UR8][R6.64+0xf0] ;  /* 0x0000f00806124981 */ /* 0x000ea2000c1e1900 */
[----:B----4-:R-:W-:-:S03]  /*23b0*/  @P1 LOP3.LUT R13, R13, R22, RZ, 0x3c, !PT ;  /* 0x000000160d0d1212 */ /* 0x010fc600078e3cff */
[----:B------:R-:W4:Y:S01]  /*23c0*/  @P5 LDG.E R22, desc[UR8][R6.64+0x104] ;  /* 0x0001040806165981 */ /* 0x000f22000c1e1900 */
[----:B---3--:R-:W-:Y:S02]  /*23d0*/  @P4 LOP3.LUT R14, R14, R25, RZ, 0x3c, !PT ;  /* 0x000000190e0e4212 */ /* 0x008fe400078e3cff */
[----:B------:R-:W-:Y:S02]  /*23e0*/  @P2 LOP3.LUT R13, R13, R24, RZ, 0x3c, !PT ;  /* 0x000000180d0d2212 */ /* 0x000fe400078e3cff */
[----:B------:R-:W-:Y:S01]  /*23f0*/  @P4 LOP3.LUT R4, R4, R19, RZ, 0x3c, !PT ;  /* 0x0000001304044212 */ /* 0x000fe200078e3cff */
[----:B------:R-:W3:Y:S01]  /*2400*/  @P6 LDG.E R24, desc[UR8][R6.64+0x120] ;  /* 0x0001200806186981 */ /* 0x000ee2000c1e1900 */
[----:B------:R-:W-:Y:S02]  /*2410*/  @P5 LOP3.LUT R14, R14, R17, RZ, 0x3c, !PT ;  /* 0x000000110e0e5212 */ /* 0x000fe400078e3cff */
[----:B------:R-:W-:Y:S01]  /*2420*/  @P3 LOP3.LUT R13, R13, R20, RZ, 0x3c, !PT ;  /* 0x000000140d0d3212 */ /* 0x000fe200078e3cff */
[----:B------:R-:W3:Y:S01]  /*2430*/  @P6 LDG.E R17, desc[UR8][R6.64+0x124] ;  /* 0x0001240806116981 */ /* 0x000ee2000c1e1900 */
[----:B------:R-:W-:-:S03]  /*2440*/  @P5 LOP3.LUT R15, R15, R26, RZ, 0x3c, !PT ;  /* 0x0000001a0f0f5212 */ /* 0x000fc600078e3cff */
[----:B------:R-:W3:Y:S01]  /*2450*/  @P6 LDG.E R26, desc[UR8][R6.64+0x128] ;  /* 0x00012808061a6981 */ /* 0x000ee2000c1e1900 */
[----:B------:R-:W-:-:S03]  /*2460*/  @P5 LOP3.LUT R4, R4, R21, RZ, 0x3c, !PT ;  /* 0x0000001504045212 */ /* 0x000fc600078e3cff */
[----:B------:R-:W3:Y:S01]  /*2470*/  @P6 LDG.E R20, desc[UR8][R6.64+0x118] ;  /* 0x0001180806146981 */ /* 0x000ee2000c1e1900 */
[----:B------:R-:W-:Y:S02]  /*2480*/  @P5 LOP3.LUT R5, R5, R28, RZ, 0x3c, !PT ;  /* 0x0000001c05055212 */ /* 0x000fe400078e3cff */
[----:B------:R-:W-:Y:S01]  /*2490*/  @P6 LOP3.LUT R14, R14, R23, RZ, 0x3c, !PT ;  /* 0x000000170e0e6212 */ /* 0x000fe200078e3cff */
[----:B------:R-:W3:Y:S04]  /*24a0*/  @P0 LDG.E R19, desc[UR8][R6.64+0x130] ;  /* 0x0001300806130981 */ /* 0x000ee8000c1e1900 */
[----:B------:R-:W3:Y:S04]  /*24b0*/  @P0 LDG.E R28, desc[UR8][R6.64+0x134] ;  /* 0x00013408061c0981 */ /* 0x000ee8000c1e1900 */
[----:B------:R-:W3:Y:S04]  /*24c0*/  @P0 LDG.E R23, desc[UR8][R6.64+0x13c] ;  /* 0x00013c0806170981 */ /* 0x000ee8000c1e1900 */
[----:B------:R-:W3:Y:S01]  /*24d0*/  @P0 LDG.E R21, desc[UR8][R6.64+0x138] ;  /* 0x0001380806150981 */ /* 0x000ee2000c1e1900 */
[----:B--2---:R-:W-:-:S03]  /*24e0*/  @P4 LOP3.LUT R13, R13, R18, RZ, 0x3c, !PT ;  /* 0x000000120d0d4212 */ /* 0x004fc600078e3cff */
[----:B------:R-:W2:Y:S01]  /*24f0*/  @P0 LDG.E R18, desc[UR8][R6.64+0x12c] ;  /* 0x00012c0806120981 */ /* 0x000ea2000c1e1900 */
[----:B------:R-:W-:-:S04]  /*2500*/  UIADD3 UR4, UPT, UPT, UR4, 0x10, URZ ;  /* 0x0000001004047890 */ /* 0x000fc8000fffe0ff */
[----:B------:R-:W-:Y:S01]  /*2510*/  UISETP.NE.AND UP0, UPT, UR4, 0x20, UPT ;  /* 0x000000200400788c */ /* 0x000fe2000bf05270 */
[----:B----4-:R-:W-:Y:S02]  /*2520*/  @P5 LOP3.LUT R13, R13, R22, RZ, 0x3c, !PT ;  /* 0x000000160d0d5212 */ /* 0x010fe400078e3cff */
[----:B---3--:R-:W-:Y:S02]  /*2530*/  @P6 LOP3.LUT R15, R15, R24, RZ, 0x3c, !PT ;  /* 0x000000180f0f6212 */ /* 0x008fe400078e3cff */
[----:B------:R-:W-:Y:S02]  /*2540*/  @P6 LOP3.LUT R4, R4, R17, RZ, 0x3c, !PT ;  /* 0x0000001104046212 */ /* 0x000fe400078e3cff */
[----:B------:R-:W-:Y:S02]  /*2550*/  @P6 LOP3.LUT R5, R5, R26, RZ, 0x3c, !PT ;  /* 0x0000001a05056212 */ /* 0x000fe400078e3cff */
[----:B------:R-:W-:Y:S02]  /*2560*/  @P6 LOP3.LUT R13, R13, R20, RZ, 0x3c, !PT ;  /* 0x000000140d0d6212 */ /* 0x000fe400078e3cff */
[----:B------:R-:W-:-:S02]  /*2570*/  @P0 LOP3.LUT R14, R14, R19, RZ, 0x3c, !PT ;  /* 0x000000130e0e0212 */ /* 0x000fc400078e3cff */
[----:B------:R-:W-:Y:S02]  /*2580*/  @P0 LOP3.LUT R15, R15, R28, RZ, 0x3c, !PT ;  /* 0x0000001c0f0f0212 */ /* 0x000fe400078e3cff */
[----:B------:R-:W-:Y:S02]  /*2590*/  @P0 LOP3.LUT R5, R5, R23, RZ, 0x3c, !PT ;  /* 0x0000001705050212 */ /* 0x000fe400078e3cff */
[----:B------:R-:W-:Y:S02]  /*25a0*/  @P0 LOP3.LUT R4, R4, R21, RZ, 0x3c, !PT ;  /* 0x0000001504040212 */ /* 0x000fe400078e3cff */
[----:B--2---:R-:W-:Y:S01]  /*25b0*/  @P0 LOP3.LUT R13, R13, R18, RZ, 0x3c, !PT ;  /* 0x000000120d0d0212 */ /* 0x004fe200078e3cff */
[----:B------:R-:W-:Y:S06]  /*25c0*/  BRA.U UP0, `(.L_x_8) ;  /* 0xfffffff5004c7547 */ /* 0x000fec000b83ffff */
[----:B------:R-:W-:-:S05]  /*25d0*/  VIADD R11, R11, 0x1 ;  /* 0x000000010b0b7836 */ /* 0x000fca0000000000 */
[----:B------:R-:W-:-:S13]  /*25e0*/  ISETP.NE.AND P0, PT, R11, 0x5, PT ;  /* 0x000000050b00780c */ /* 0x000fda0003f05270 */
[----:B------:R-:W-:Y:S05]  /*25f0*/  @P0 BRA `(.L_x_9) ;  /* 0xfffffff400300947 */ /* 0x000fea000383ffff */
[----:B------:R3:W-:Y:S04]  /*2600*/  STL [R1+0x44], R13 ;  /* 0x0000440d01007387 */ /* 0x0007e80000100800 */
[----:B------:R3:W-:Y:S04]  /*2610*/  STL.64 [R1+0x48], R14 ;  /* 0x0000480e01007387 */ /* 0x0007e80000100a00 */
[----:B------:R3:W-:Y:S02]  /*2620*/  STL.64 [R1+0x50], R4 ;  /* 0x0000500401007387 */ /* 0x0007e40000100a00 */
.L_x_3:
[----:B------:R-:W-:Y:S05]  /*2630*/  BSYNC.RECONVERGENT B1 ;  /* 0x0000000000017941 */ /* 0x000fea0003800200 */
.L_x_2:
[C---:B------:R-:W-:Y:S01]  /*2640*/  ISETP.GT.U32.AND P0, PT, R9.reuse, 0x3, PT ;  /* 0x000000030900780c */ /* 0x040fe20003f04070 */
[----:B------:R-:W-:Y:S01]  /*2650*/  VIADD R10, R10, 0x1 ;  /* 0x000000010a0a7836 */ /* 0x000fe20000000000 */
[--C-:B------:R-:W-:Y:S02]  /*2660*/  SHF.R.U64 R9, R9, 0x2, R0.reuse ;  /* 0x0000000209097819 */ /* 0x100fe40000001200 */
[----:B------:R-:W-:Y:S02]  /*2670*/  ISETP.GT.U32.AND.EX P0, PT, R0, RZ, PT, P0 ;  /* 0x000000ff0000720c */ /* 0x000fe40003f04100 */
[----:B------:R-:W-:-:S11]  /*2680*/  SHF.R.U32.HI R0, RZ, 0x2, R0 ;  /* 0x00000002ff007819 */ /* 0x000fd60000011600 */
[----:B------:R-:W-:Y:S05]  /*2690*/  @P0 BRA `(.L_x_10) ;  /* 0xffffffd800cc0947 */ /* 0x000fea000383ffff */
.L_x_1:
[----:B------:R-:W-:Y:S05]  /*26a0*/  BSYNC.RECONVERGENT B0 ;  /* 0x0000000000007941 */ /* 0x000fea0003800200 */
.L_x_0:
[----:B------:R-:W4:Y:S01]  /*26b0*/  LDC.64 R16, c[0x0][0x380] ;  /* 0x0000e000ff107b82 */ /* 0x000f220000000a00 */
[----:B------:R-:W5:Y:S01]  /*26c0*/  LDCU.64 UR4, c[0x0][0x398] ;  /* 0x00007300ff0477ac */ /* 0x000f620008000a00 */
[----:B----4-:R-:W4:Y:S04]  /*26d0*/  LDG.E.U16 R6, desc[UR8][R16.64] ;  /* 0x0000000810067981 */ /* 0x010f28000c1e1500 */
[----:B------:R-:W2:Y:S04]  /*26e0*/  LDG.E.U16 R7, desc[UR8][R16.64+0x2] ;  /* 0x0000020810077981 */ /* 0x000ea8000c1e1500 */
[----:B------:R-:W3:Y:S04]  /*26f0*/  LDG.E.U16 R22, desc[UR8][R16.64+0x6] ;  /* 0x0000060810167981 */ /* 0x000ee8000c1e1500 */
[----:B------:R-:W5:Y:S04]  /*2700*/  LDG.E.U16 R20, desc[UR8][R16.64+0x4] ;  /* 0x0000040810147981 */ /* 0x000f68000c1e1500 */
        /* <DEDUP_REMOVED lines=13> */
[----:B0-----:R-:W5:Y:S01]  /*27e0*/  LDG.E.U16 R12, desc[UR8][R16.64+0x1c] ;  /* 0x00001c08100c7981 */ /* 0x001f62000c1e1500 */
[----:B----4-:R-:W-:-:S02]  /*27f0*/  PRMT R6, R6, 0x7710, RZ ;  /* 0x0000771006067816 */ /* 0x010fc400000000ff */
[----:B--2---:R-:W-:Y:S02]  /*2800*/  PRMT R7, R7, 0x7710, RZ ;  /* 0x0000771007077816 */ /* 0x004fe400000000ff */
[----:B---3--:R-:W-:Y:S02]  /*2810*/  PRMT R22, R22, 0x7710, RZ ;  /* 0x0000771016167816 */ /* 0x008fe400000000ff */
[----:B-----5:R-:W-:Y:S02]  /*2820*/  PRMT R20, R20, 0x7710, RZ ;  /* 0x0000771014147816 */ /* 0x020fe400000000ff */
[----:B------:R-:W-:Y:S02]  /*2830*/  PRMT R6, R6, 0x5410, R7 ;  /* 0x0000541006067816 */ /* 0x000fe40000000007 */
[----:B------:R-:W-:Y:S02]  /*2840*/  PRMT R7, R20, 0x5410, R22 ;  /* 0x0000541014077816 */ /* 0x000fe40000000016 */
[----:B------:R-:W-:Y:S01]  /*2850*/  PRMT R10, R10, 0x7710, RZ ;  /* 0x000077100a0a7816 */ /* 0x000fe200000000ff */
[----:B------:R-:W2:Y:S01]  /*2860*/  LDG.E.U16 R22, desc[UR8][R16.64+0x24] ;  /* 0x0000240810167981 */ /* 0x000ea2000c1e1500 */
[----:B------:R-:W-:-:S04]  /*2870*/  PRMT R26, R9, 0x7710, RZ ;  /* 0x00007710091a7816 */ /* 0x000fc800000000ff */
[----:B------:R-:W-:Y:S02]  /*2880*/  PRMT R9, R10, 0x5410, R26 ;  /* 0x000054100a097816 */ /* 0x000fe4000000001a */
[----:B------:R-:W3:Y:S01]  /*2890*/  LDG.E.U16 R10, desc[UR8][R16.64+0x26] ;  /* 0x00002608100a7981 */ /* 0x000ee2000c1e1500 */
[----:B------:R-:W-:Y:S02]  /*28a0*/  PRMT R11, R11, 0x7710, RZ ;  /* 0x000077100b0b7816 */ /* 0x000fe400000000ff */
[----:B------:R-:W-:Y:S02]  /*28b0*/  PRMT R20, R8, 0x7710, RZ ;  /* 0x0000771008147816 */ /* 0x000fe400000000ff */
[----:B------:R-:W-:Y:S02]  /*28c0*/  PRMT R18, R18, 0x7710, RZ ;  /* 0x0000771012127816 */ /* 0x000fe400000000ff */
[----:B------:R-:W-:Y:S02]  /*28d0*/  PRMT R24, R24, 0x7710, RZ ;  /* 0x0000771018187816 */ /* 0x000fe400000000ff */
[----:B------:R-:W-:Y:S01]  /*28e0*/  PRMT R2, R2, 0x7710, RZ ;  /* 0x0000771002027816 */ /* 0x000fe200000000ff */
[----:B------:R0:W-:Y:S01]  /*28f0*/  STL.64 [R1+0x70], R6 ;  /* 0x0000700601007387 */ /* 0x0001e20000100a00 */
[----:B------:R-:W-:-:S03]  /*2900*/  PRMT R8, R11, 0x5410, R20 ;  /* 0x000054100b087816 */ /* 0x000fc60000000014 */
[----:B------:R-:W4:Y:S04]  /*2910*/  LDG.E.U16 R11, desc[UR8][R16.64+0x28] ;  /* 0x00002808100b7981 */ /* 0x000f28000c1e1500 */
[----:B------:R-:W5:Y:S01]  /*2920*/  LDG.E.U16 R20, desc[UR8][R16.64+0x2a] ;  /* 0x00002a0810147981 */ /* 0x000f62000c1e1500 */
[----:B------:R-:W-:Y:S02]  /*2930*/  PRMT R18, R18, 0x5410, R24 ;  /* 0x0000541012127816 */ /* 0x000fe40000000018 */
[----:B------:R-:W-:Y:S02]  /*2940*/  PRMT R24, R19, 0x7710, RZ ;  /* 0x0000771013187816 */ /* 0x000fe400000000ff */
[----:B------:R-:W-:Y:S01]  /*2950*/  PRMT R0, R0, 0x7710, RZ ;  /* 0x0000771000007816 */ /* 0x000fe200000000ff */
[----:B------:R-:W5:Y:S01]  /*2960*/  LDG.E.U16 R26, desc[UR8][R16.64+0x36] ;  /* 0x00003608101a7981 */ /* 0x000f62000c1e1500 */
[----:B------:R-:W-:-:S02]  /*2970*/  PRMT R23, R23, 0x7710, RZ ;  /* 0x0000771017177816 */ /* 0x000fc400000000ff */
[----:B------:R-:W-:Y:S01]  /*2980*/  PRMT R19, R2, 0x5410, R24 ;  /* 0x0000541002137816 */ /* 0x000fe20000000018 */
[----:B------:R1:W-:Y:S01]  /*2990*/  STL.64 [R1+0x78], R8 ;  /* 0x0000780801007387 */ /* 0x0003e20000100a00 */
[----:B------:R-:W-:Y:S02]  /*29a0*/  PRMT R2, R0, 0x7610, R2 ;  /* 0x0000761000027816 */ /* 0x000fe40000000002 */
[----:B------:R-:W-:Y:S01]  /*29b0*/  PRMT R3, R3, 0x7710, RZ ;  /* 0x0000771003037816 */ /* 0x000fe200000000ff */
[----:B------:R-:W5:Y:S01]  /*29c0*/  LDG.E.U16 R0, desc[UR8][R16.64+0x2c] ;  /* 0x00002c0810007981 */ /* 0x000f62000c1e1500 */
[----:B------:R-:W-:Y:S02]  /*29d0*/  PRMT R21, R21, 0x7710, RZ ;  /* 0x0000771015157816 */ /* 0x000fe400000000ff */
[----:B0-----:R-:W-:Y:S01]  /*29e0*/  PRMT R6, R23, 0x7610, R6 ;  /* 0x0000761017067816 */ /* 0x001fe20000000006 */
[----:B------:R-:W5:Y:S01]  /*29f0*/  LDG.E.U16 R24, desc[UR8][R16.64+0x32] ;  /* 0x0000320810187981 */ /* 0x000f62000c1e1500 */
[----:B------:R-:W-:-:S02]  /*2a00*/  PRMT R7, R25, 0x7710, RZ ;  /* 0x0000771019077816 */ /* 0x000fc400000000ff */
[----:B------:R-:W-:Y:S01]  /*2a10*/  PRMT R12, R12, 0x7710, RZ ;  /* 0x000077100c0c7816 */ /* 0x000fe200000000ff */
[----:B------:R-:W5:Y:S01]  /*2a20*/  LDG.E.U16 R23, desc[UR8][R16.64+0x30] ;  /* 0x0000300810177981 */ /* 0x000f62000c1e1500 */
[----:B------:R-:W-:-:S03]  /*2a30*/  PRMT R2, R2, 0x5410, R3 ;  /* 0x0000541002027816 */ /* 0x000fc60000000003 */
[----:B-1----:R-:W5:Y:S01]  /*2a40*/  LDG.E.U16 R9, desc[UR8][R16.64+0x2e] ;  /* 0x00002e0810097981 */ /* 0x002f62000c1e1500 */
[----:B------:R-:W-:-:S03]  /*2a50*/  PRMT R6, R6, 0x5410, R7 ;  /* 0x0000541006067816 */ /* 0x000fc60000000007 */
[----:B------:R-:W5:Y:S01]  /*2a60*/  LDG.E.U16 R25, desc[UR8][R16.64+0x34] ;  /* 0x0000340810197981 */ /* 0x000f62000c1e1500 */
[----:B------:R-:W-:-:S03]  /*2a70*/  PRMT R3, R12, 0x5410, R21 ;  /* 0x000054100c037816 */ /* 0x000fc60000000015 */
[----:B------:R-:W5:Y:S04]  /*2a80*/  LDG.E.U16 R21, desc[UR8][R16.64+0x46] ;  /* 0x0000460810157981 */ /* 0x000f68000c1e1500 */
[----:B------:R0:W-:Y:S04]  /*2a90*/  STL.64 [R1+0x80], R18 ;  /* 0x0000801201007387 */ /* 0x0001e80000100a00 */
[----:B------:R-:W5:Y:S04]  /*2aa0*/  LDG.E.U16 R12, desc[UR8][R16.64+0x38] ;  /* 0x00003808100c7981 */ /* 0x000f68000c1e1500 */
[----:B0-----:R-:W5:Y:S04]  /*2ab0*/  LDG.E.U16 R18, desc[UR8][R16.64+0x3a] ;  /* 0x00003a0810127981 */ /* 0x001f68000c1e1500 */
[----:B------:R-:W5:Y:S01]  /*2ac0*/  LDG.E.U16 R19, desc[UR8][R16.64+0x3c] ;  /* 0x00003c0810137981 */ /* 0x000f62000c1e1500 */
[----:B--2---:R-:W-:-:S04]  /*2ad0*/  PRMT R22, R22, 0x7710, RZ ;  /* 0x0000771016167816 */ /* 0x004fc800000000ff */
[----:B------:R-:W-:Y:S02]  /*2ae0*/  PRMT R7, R22, 0x7610, R7 ;  /* 0x0000761016077816 */ /* 0x000fe40000000007 */
[----:B------:R-:W2:Y:S01]  /*2af0*/  LDG.E.U16 R22, desc[UR8][R16.64+0x44] ;  /* 0x0000440810167981 */ /* 0x000ea2000c1e1500 */
[----:B---3--:R-:W-:-:S04]  /*2b00*/  PRMT R10, R10, 0x7710, RZ ;  /* 0x000077100a0a7816 */ /* 0x008fc800000000ff */
[----:B------:R-:W-:Y:S02]  /*2b10*/  PRMT R7, R7, 0x5410, R10 ;  /* 0x0000541007077816 */ /* 0x000fe4000000000a */
[----:B------:R-:W3:Y:S01]  /*2b20*/  LDG.E.U8 R10, desc[UR8][R16.64+0x42] ;  /* 0x00004208100a7981 */ /* 0x000ee2000c1e1100 */
[----:B----4-:R-:W-:Y:S02]  /*2b30*/  PRMT R8, R11, 0x7710, RZ ;  /* 0x000077100b087816 */ /* 0x010fe400000000ff */
[----:B-----5:R-:W-:Y:S02]  /*2b40*/  PRMT R11, R20, 0x7710, RZ ;  /* 0x00007710140b7816 */ /* 0x020fe400000000ff */
[----:B------:R-:W4:Y:S02]  /*2b50*/  LDG.E.U16 R20, desc[UR8][R16.64+0x3e] ;  /* 0x00003e0810147981 */ /* 0x000f24000c1e1500 */
[----:B------:R-:W-:Y:S02]  /*2b60*/  PRMT R8, R8, 0x5410, R11 ;  /* 0x0000541008087816 */ /* 0x000fe4000000000b */
[----:B------:R0:W5:Y:S01]  /*2b70*/  LDG.E.U16 R11, desc[UR8][R16.64+0x40] ;  /* 0x00004008100b7981 */ /* 0x000162000c1e1500 */
[----:B------:R-:W-:-:S03]  /*2b80*/  PRMT R26, R26, 0x7710, RZ ;  /* 0x000077101a1a7816 */ /* 0x000fc600000000ff */
[----:B------:R-:W-:Y:S01]  /*2b90*/  STL.64 [R1+0x90], R6 ;  /* 0x0000900601007387 */ /* 0x000fe20000100a00 */
[----:B------:R-:W-:Y:S02]  /*2ba0*/  PRMT R0, R0, 0x7710, RZ ;  /* 0x0000771000007816 */ /* 0x000fe400000000ff */
[----:B------:R-:W-:Y:S02]  /*2bb0*/  PRMT R24, R24, 0x7710, RZ ;  /* 0x0000771018187816 */ /* 0x000fe400000000ff */
[----:B------:R-:W-:Y:S02]  /*2bc0*/  PRMT R23, R23, 0x7710, RZ ;  /* 0x0000771017177816 */ /* 0x000fe400000000ff */
[----:B------:R-:W-:Y:S02]  /*2bd0*/  PRMT R27, R9, 0x7710, RZ ;  /* 0x00007710091b7816 */ /* 0x000fe400000000ff */
[----:B------:R-:W-:Y:S02]  /*2be0*/  PRMT R25, R25, 0x7710, RZ ;  /* 0x0000771019197816 */ /* 0x000fe400000000ff */
[----:B------:R-:W-:-:S02]  /*2bf0*/  PRMT R9, R0, 0x5410, R27 ;  /* 0x0000541000097816 */ /* 0x000fc4000000001b */
[----:B0-----:R-:W-:Y:S02]  /*2c00*/  PRMT R16, R23, 0x5410, R24 ;  /* 0x0000541017107816 */ /* 0x001fe40000000018 */
[----:B------:R-:W-:Y:S01]  /*2c10*/  PRMT R17, R25, 0x5410, R26 ;  /* 0x0000541019117816 */ /* 0x000fe2000000001a */
[----:B------:R-:W-:Y:S04]  /*2c20*/  STL.64 [R1+0x98], R8 ;  /* 0x0000980801007387 */ /* 0x000fe80000100a00 */
[----:B------:R-:W-:Y:S04]  /*2c30*/  STL.64 [R1+0xa0], R16 ;  /* 0x0000a01001007387 */ /* 0x000fe80000100a00 */
[----:B------:R-:W-:Y:S04]  /*2c40*/  STL.64 [R1+0x58], RZ ;  /* 0x000058ff01007387 */ /* 0x000fe80000100a00 */
[----:B------:R-:W-:Y:S04]  /*2c50*/  STL [R1+0x60], RZ ;  /* 0x000060ff01007387 */ /* 0x000fe80000100800 */
[----:B------:R-:W-:Y:S01]  /*2c60*/  STL.64 [R1+0x68], RZ ;  /* 0x000068ff01007387 */ /* 0x000fe20000100a00 */
[----:B------:R-:W-:Y:S01]  /*2c70*/  ULOP3.LUT UR5, UR5, 0xf7dcefdd, URZ, 0x3c, !UPT ;  /* 0xf7dcefdd05057892 */ /* 0x000fe2000f8e3cff */
[----:B------:R-:W-:-:S02]  /*2c80*/  UMOV UR6, 0x9a7cab1b ;  /* 0x9a7cab1b00067882 */ /* 0x000fc40000000000 */
[----:B------:R0:W-:Y:S01]  /*2c90*/  STL.64 [R1+0x88], R2 ;  /* 0x0000880201007387 */ /* 0x0001e20000100a00 */
[----:B------:R-:W-:Y:S01]  /*2ca0*/  PRMT R18, R18, 0x7710, RZ ;  /* 0x0000771012127816 */ /* 0x000fe200000000ff */
[----:B------:R-:W-:Y:S02]  /*2cb0*/  ULOP3.LUT UR4, UR4, 0xaad26b49, URZ, 0x3c, !UPT ;  /* 0xaad26b4904047892 */ /* 0x000fe4000f8e3cff */
[----:B------:R-:W-:-:S04]  /*2cc0*/  UIMAD UR5, UR5, UR6, 0x64f0c9 ;  /* 0x0064f0c9050574a4 */ /* 0x000fc8000f8e0206 */
[----:B------:R-:W-:Y:S01]  /*2cd0*/  UIMAD UR4, UR4, 0x4182bed5, UR5 ;  /* 0x4182bed5040478a4 */ /* 0x000fe2000f8e0205 */
[----:B0-----:R-:W-:Y:S02]  /*2ce0*/  PRMT R2, R12, 0x7710, RZ ;  /* 0x000077100c027816 */ /* 0x001fe400000000ff */
[----:B------:R-:W-:Y:S02]  /*2cf0*/  PRMT R3, R19, 0x7710, RZ ;  /* 0x0000771013037816 */ /* 0x000fe400000000ff */
[----:B------:R-:W-:Y:S01]  /*2d00*/  PRMT R2, R2, 0x5410, R18 ;  /* 0x0000541002027816 */ /* 0x000fe20000000012 */
[----:B------:R-:W-:Y:S01]  /*2d10*/  BSSY.RECONVERGENT B1, `(.L_x_11) ;  /* 0x00007ea000017945 */ /* 0x000fe20003800200 */
[----:B------:R-:W-:Y:S02]  /*2d20*/  IMAD.MOV.U32 R12, RZ, RZ, R14 ;  /* 0x000000ffff0c7224 */ /* 0x000fe400078e000e */
[----:B------:R-:W-:Y:S02]  /*2d30*/  IMAD.MOV.U32 R23, RZ, RZ, RZ ;  /* 0x000000ffff177224 */ /* 0x000fe400078e00ff */
[----:B------:R-:W-:Y:S01]  /*2d40*/  IMAD.U32 R24, RZ, RZ, UR4 ;  /* 0x00000004ff187e24 */ /* 0x000fe2000f8e00ff */
[----:B--2---:R-:W-:-:S05]  /*2d50*/  PRMT R6, R22, 0x5410, R21 ;  /* 0x0000541016067816 */ /* 0x004fca0000000015 */
[----:B------:R-:W-:Y:S04]  /*2d60*/  STL [R1+0xb4], R6 ;  /* 0x0000b40601007387 */ /* 0x000fe80000100800 */
[----:B---3--:R-:W-:Y:S01]  /*2d70*/  STL.U8 [R1+0xb2], R10 ;  /* 0x0000b20a01007387 */ /* 0x008fe20000100000 */
[----:B------:R-:W-:Y:S01]  /*2d80*/  VIADD R21, R1, 0xc0 ;  /* 0x000000c001157836 */ /* 0x000fe20000000000 */
[----:B----4-:R-:W-:-:S04]  /*2d90*/  PRMT R20, R20, 0x7710, RZ ;  /* 0x0000771014147816 */ /* 0x010fc800000000ff */
[----:B------:R-:W-:Y:S02]  /*2da0*/  PRMT R3, R3, 0x5410, R20 ;  /* 0x0000541003037816 */ /* 0x000fe40000000014 */
[----:B-----5:R-:W-:-:S03]  /*2db0*/  PRMT R0, R11, 0x7710, RZ ;  /* 0x000077100b007816 */ /* 0x020fc600000000ff */
[----:B------:R-:W-:Y:S04]  /*2dc0*/  STL.64 [R1+0xa8], R2 ;  /* 0x0000a80201007387 */ /* 0x000fe80000100a00 */
[----:B------:R0:W-:Y:S02]  /*2dd0*/  STL.U16 [R1+0xb0], R0 ;  /* 0x0000b00001007387 */ /* 0x0001e40000100400 */
[----:B0-----:R-:W-:Y:S01]  /*2de0*/  PRMT R0, R11, 0x7770, RZ ;  /* 0x000077700b007816 */ /* 0x001fe200000000ff */
[----:B------:R-:W-:Y:S02]  /*2df0*/  IMAD.MOV.U32 R3, RZ, RZ, R15 ;  /* 0x000000ffff037224 */ /* 0x000fe400078e000f */
[----:B------:R-:W-:-:S07]  /*2e00*/  IMAD.MOV.U32 R2, RZ, RZ, R4 ;  /* 0x000000ffff027224 */ /* 0x000fce00078e0004 */
.L_x_172:
[----:B------:R-:W-:Y:S01]  /*2e10*/  LOP3.LUT P0, RZ, R0, 0xff, RZ, 0xc0, !PT ;  /* 0x000000ff00ff7812 */ /* 0x000fe2000780c0ff */
[----:B------:R-:W-:Y:S02]  /*2e20*/  IMAD.MOV.U32 R17, RZ, RZ, 0x1 ;  /* 0x00000001ff117424 */ /* 0x000fe400078e00ff */
[----:B------:R-:W-:Y:S01]  /*2e30*/  IMAD.MOV.U32 R20, RZ, RZ, R13 ;  /* 0x000000ffff147224 */ /* 0x000fe200078e000d */
[----:B------:R-:W-:Y:S01]  /*2e40*/  SEL R16, RZ, 0xff80, !P0 ;  /* 0x0000ff80ff107807 */ /* 0x000fe20004000000 */
[----:B------:R-:W-:Y:S01]  /*2e50*/  IMAD.MOV.U32 R13, RZ, RZ, R12 ;  /* 0x000000ffff0d7224 */ /* 0x000fe200078e000c */
[C---:B------:R-:W-:Y:S01]  /*2e60*/  SEL R18, R17.reuse, 0xffffffff, !P0 ;  /* 0xffffffff11127807 */ /* 0x040fe20004000000 */
[----:B------:R-:W-:Y:S01]  /*2e70*/  IMAD.MOV.U32 R12, RZ, RZ, R3 ;  /* 0x000000ffff0c7224 */ /* 0x000fe200078e0003 */
[----:B------:R-:W-:Y:S01]  /*2e80*/  SEL R17, R17, 0x6, !P0 ;  /* 0x0000000611117807 */ /* 0x000fe20004000000 */
[----:B------:R-:W-:Y:S01]  /*2e90*/  IMAD.MOV.U32 R3, RZ, RZ, R2 ;  /* 0x000000ffff037224 */ /* 0x000fe200078e0002 */
[----:B------:R-:W-:Y:S01]  /*2ea0*/  LOP3.LUT R16, R16, 0xff, RZ, 0xc0, !PT ;  /* 0x000000ff10107812 */ /* 0x000fe200078ec0ff */
[----:B------:R-:W-:-:S02]  /*2eb0*/  IMAD.MOV.U32 R19, RZ, RZ, RZ ;  /* 0x000000ffff137224 */ /* 0x000fc400078e00ff */
[----:B------:R-:W-:Y:S02]  /*2ec0*/  IMAD.MOV.U32 R0, RZ, RZ, RZ ;  /* 0x000000ffff007224 */ /* 0x000fe400078e00ff */
[----:B01----:R-:W-:-:S07]  /*2ed0*/  IMAD.MOV.U32 R2, RZ, RZ, R5 ;  /* 0x000000ffff027224 */ /* 0x003fce00078e0005 */
.L_x_40:
[----:B------:R-:W-:-:S06]  /*2ee0*/  IMAD.IADD R4, R1, 0x1, R0 ;  /* 0x0000000101047824 */ /* 0x000fcc00078e0200 */
[----:B------:R-:W2:Y:S01]  /*2ef0*/  LDL.U8 R4, [R4+0x70] ;  /* 0x0000700004047983 */ /* 0x000ea20000100000 */
[----:B------:R-:W-:Y:S01]  /*2f00*/  BSSY.RECONVERGENT B0, `(.L_x_12) ;  /* 0x0000243000007945 */ /* 0x000fe20003800200 */
[C---:B--2---:R-:W-:Y:S02]  /*2f10*/  LOP3.LUT P0, R25, R4.reuse, 0xf, RZ, 0xc0, !PT ;  /* 0x0000000f04197812 */ /* 0x044fe4000780c0ff */
[----:B------:R-:W-:-:S04]  /*2f20*/  LOP3.LUT R5, R4, 0x80, RZ, 0xc0, !PT ;  /* 0x0000008004057812 */ /* 0x000fc800078ec0ff */
[----:B------:R-:W-:-:S13]  /*2f30*/  ISETP.NE.OR P0, PT, R5, R16, !P0 ;  /* 0x000000100500720c */ /* 0x000fda0004705670 */
[----:B------:R-:W-:Y:S05]  /*2f40*/  @P0 BRA `(.L_x_13) ;  /* 0x0000002000f80947 */ /* 0x000fea0003800000 */
[----:B------:R-:W-:Y:S02]  /*2f50*/  ISETP.NE.AND P0, PT, R25, 0x1, PT ;  /* 0x000000011900780c */ /* 0x000fe40003f05270 */
[----:B------:R-:W-:Y:S02]  /*2f60*/  SHF.R.U32.HI R15, RZ, 0x3, R0 ;  /* 0x00000003ff0f7819 */ /* 0x000fe40000011600 */
[----:B------:R-:W-:-:S09]  /*2f70*/  LOP3.LUT R14, R0, 0x7, RZ, 0xc0, !PT ;  /* 0x00000007000e7812 */ /* 0x000fd200078ec0ff */
[----:B------:R-:W-:Y:S05]  /*2f80*/  @!P0 BRA `(.L_x_14) ;  /* 0x0000001c00bc8947 */ /* 0x000fea0003800000 */
[----:B------:R-:W-:-:S13]  /*2f90*/  ISETP.NE.AND P0, PT, R25, 0x2, PT ;  /* 0x000000021900780c */ /* 0x000fda0003f05270 */
[----:B------:R-:W-:Y:S05]  /*2fa0*/  @!P0 BRA `(.L_x_15) ;  /* 0x0000001400648947 */ /* 0x000fea0003800000 */
[----:B------:R-:W-:Y:S01]  /*2fb0*/  ISETP.NE.AND P0, PT, R25, 0x6, PT ;  /* 0x000000061900780c */ /* 0x000fe20003f05270 */
[----:B------:R-:W-:-:S12]  /*2fc0*/  BSSY.RECONVERGENT B2, `(.L_x_16) ;  /* 0x0000156000027945 */ /* 0x000fd80003800200 */
[----:B------:R-:W-:Y:S05]  /*2fd0*/  @P0 BRA `(.L_x_17) ;  /* 0x0000000800440947 */ /* 0x000fea0003800000 */
[----:B------:R-:W-:-:S05]  /*2fe0*/  VIADD R15, R15, 0xffffffff ;  /* 0xffffffff0f0f7836 */ /* 0x000fca0000000000 */
[----:B------:R-:W-:-:S13]  /*2ff0*/  ISETP.GT.U32.AND P0, PT, R15, 0x7, PT ;  /* 0x000000070f00780c */ /* 0x000fda0003f04070 */
[----:B------:R-:W-:Y:S05]  /*3000*/  @P0 BRA `(.L_x_18) ;  /* 0x0000000000c80947 */ /* 0x000fea0003800000 */
[C---:B------:R-:W-:Y:S01]  /*3010*/  VIADD R4, R14.reuse, 0xffffffff ;  /* 0xffffffff0e047836 */ /* 0x040fe20000000000 */
[----:B------:R-:W-:Y:S01]  /*3020*/  ISETP.NE.AND P1, PT, R14, 0x7, PT ;  /* 0x000000070e00780c */ /* 0x000fe20003f25270 */
[C---:B------:R-:W-:Y:S02]  /*3030*/  IMAD R6, R15.reuse, 0x8, R14 ;  /* 0x000000080f067824 */ /* 0x040fe400078e020e */
[----:B------:R-:W-:Y:S01]  /*3040*/  IMAD R8, R15, 0x8, R4 ;  /* 0x000000080f087824 */ /* 0x000fe200078e0204 */
[----:B------:R-:W-:Y:S02]  /*3050*/  ISETP.GT.U32.AND P0, PT, R4, 0x7, PT ;  /* 0x000000070400780c */ /* 0x000fe40003f04070 */
[----:B------:R-:W-:Y:S01]  /*3060*/  ISETP.GT.U32.AND P2, PT, R6, 0x3f, PT ;  /* 0x0000003f0600780c */ /* 0x000fe20003f44070 */
[C---:B------:R-:W-:Y:S01]  /*3070*/  VIADD R4, R8.reuse, 0x2 ;  /* 0x0000000208047836 */ /* 0x040fe20000000000 */
[----:B------:R-:W-:-:S04]  /*3080*/  SEL R8, R8, 0xffffffff, !P0 ;  /* 0xffffffff08087807 */ /* 0x000fc80004000000 */
[----:B------:R-:W-:Y:S02]  /*3090*/  ISETP.GT.U32.AND P0, PT, R8, 0x3f, PT ;  /* 0x0000003f0800780c */ /* 0x000fe40003f04070 */
[----:B------:R-:W-:-:S04]  /*30a0*/  SEL R4, R4, 0xffffffff, P1 ;  /* 0xffffffff04047807 */ /* 0x000fc80000800000 */
[----:B------:R-:W-:-:S07]  /*30b0*/  ISETP.GT.U32.AND P1, PT, R4, 0x3f, PT ;  /* 0x0000003f0400780c */ /* 0x000fce0003f24070 */
[----:B------:R-:W-:Y:S06]  /*30c0*/  @P0 BRA `(.L_x_19) ;  /* 0x0000000000300947 */ /* 0x000fec0003800000 */
[----:B------:R-:W-:-:S05]  /*30d0*/  IMAD.IADD R9, R1, 0x1, R8 ;  /* 0x0000000101097824 */ /* 0x000fca00078e0208 */
[----:B------:R-:W2:Y:S02]  /*30e0*/  LDL.U8 R5, [R9+0x70] ;  /* 0x0000700009057983 */ /* 0x000ea40000100000 */
[C---:B--2---:R-:W-:Y:S02]  /*30f0*/  LOP3.LUT P0, RZ, R5.reuse, 0xf, RZ, 0xc0, !PT ;  /* 0x0000000f05ff7812 */ /* 0x044fe4000780c0ff */
[----:B------:R-:W-:-:S04]  /*3100*/  LOP3.LUT R5, R5, 0x80, RZ, 0xc0, !PT ;  /* 0x0000008005057812 */ /* 0x000fc800078ec0ff */
[----:B------:R-:W-:-:S04]  /*3110*/  ISETP.EQ.AND P0, PT, R5, R16, P0 ;  /* 0x000000100500720c */ /* 0x000fc80000702270 */
[----:B------:R-:W-:-:S13]  /*3120*/  ISETP.GT.OR P0, PT, R19, 0xff, P0 ;  /* 0x000000ff1300780c */ /* 0x000fda0000704670 */
[C---:B------:R-:W-:Y:S02]  /*3130*/  @!P0 IMAD R7, R19.reuse, 0x3, R21 ;  /* 0x0000000313078824 */ /* 0x040fe400078e0215 */
[----:B------:R-:W-:-:S03]  /*3140*/  @!P0 VIADD R5, R19, 0x1 ;  /* 0x0000000113058836 */ /* 0x000fc60000000000 */
[----:B------:R0:W-:Y:S01]  /*3150*/  @!P0 STL.U8 [R7+0x1], R8 ;  /* 0x0000010807008387 */ /* 0x0001e20000100000 */
[----:B------:R-:W-:-:S03]  /*3160*/  @!P0 IMAD.MOV.U32 R19, RZ, RZ, R5 ;  /* 0x000000ffff138224 */ /* 0x000fc600078e0005 */
[----:B------:R0:W-:Y:S04]  /*3170*/  @!P0 STL.U8 [R7], R0 ;  /* 0x0000000007008387 */ /* 0x0001e80000100000 */
[----:B------:R0:W-:Y:S02]  /*3180*/  @!P0 STL.U8 [R7+0x2], RZ ;  /* 0x000002ff07008387 */ /* 0x0001e40000100000 */
.L_x_19:
[----:B------:R-:W-:Y:S05]  /*3190*/  @P2 BRA `(.L_x_20) ;  /* 0x0000000000302947 */ /* 0x000fea0003800000 */
[----:B0-----:R-:W-:-:S05]  /*31a0*/  IMAD.IADD R7, R1, 0x1, R6 ;  /* 0x0000000101077824 */ /* 0x001fca00078e0206 */
        /* <DEDUP_REMOVED lines=11> */
.L_x_20:
[----:B------:R-:W-:Y:S05]  /*3260*/  @P1 BRA `(.L_x_18) ;  /* 0x0000000000301947 */ /* 0x000fea0003800000 */
[----:B-1----:R-:W-:-:S05]  /*3270*/  IMAD.IADD R6, R1, 0x1, R4 ;  /* 0x0000000101067824 */ /* 0x002fca00078e0204 */
[----:B------:R-:W2:Y:S02]  /*3280*/  LDL.U8 R5, [R6+0x70] ;  /* 0x0000700006057983 */ /* 0x000ea40000100000 */
[C---:B--2---:R-:W-:Y:S02]  /*3290*/  LOP3.LUT P0, RZ, R5.reuse, 0xf, RZ, 0xc0, !PT ;  /* 0x0000000f05ff7812 */ /* 0x044fe4000780c0ff */
[----:B------:R-:W-:-:S04]  /*32a0*/  LOP3.LUT R5, R5, 0x80, RZ, 0xc0, !PT ;  /* 0x0000008005057812 */ /* 0x000fc800078ec0ff */
[----:B------:R-:W-:-:S04]  /*32b0*/  ISETP.EQ.AND P0, PT, R5, R16, P0 ;  /* 0x000000100500720c */ /* 0x000fc80000702270 */
[----:B------:R-:W-:-:S13]  /*32c0*/  ISETP.GT.OR P0, PT, R19, 0xff, P0 ;  /* 0x000000ff1300780c */ /* 0x000fda0000704670 */
[C---:B0-----:R-:W-:Y:S02]  /*32d0*/  @!P0 IMAD R7, R19.reuse, 0x3, R21 ;  /* 0x0000000313078824 */ /* 0x041fe400078e0215 */
[----:B------:R-:W-:-:S03]  /*32e0*/  @!P0 VIADD R5, R19, 0x1 ;  /* 0x0000000113058836 */ /* 0x000fc60000000000 */
[----:B------:R2:W-:Y:S01]  /*32f0*/  @!P0 STL.U8 [R7+0x1], R4 ;  /* 0x0000010407008387 */ /* 0x0005e20000100000 */
[----:B------:R-:W-:-:S03]  /*3300*/  @!P0 IMAD.MOV.U32 R19, RZ, RZ, R5 ;  /* 0x000000ffff138224 */ /* 0x000fc600078e0005 */
[----:B------:R2:W-:Y:S04]  /*3310*/  @!P0 STL.U8 [R7], R0 ;  /* 0x0000000007008387 */ /* 0x0005e80000100000 */
[----:B------:R2:W-:Y:S02]  /*3320*/  @!P0 STL.U8 [R7+0x2], RZ ;  /* 0x000002ff07008387 */ /* 0x0005e40000100000 */
.L_x_18:
[C---:B------:R-:W-:Y:S02]  /*3330*/  ISETP.GT.U32.AND P0, PT, R0.reuse, 0x3f, PT ;  /* 0x0000003f0000780c */ /* 0x040fe40003f04070 */
[----:B------:R-:W-:-:S11]  /*3340*/  LOP3.LUT R5, R0, 0xfffffff8, RZ, 0xc0, !PT ;  /* 0xfffffff800057812 */ /* 0x000fd600078ec0ff */
[----:B------:R-:W-:Y:S05]  /*3350*/  @P0 BRA `(.L_x_21) ;  /* 0x00000000008c0947 */ /* 0x000fea0003800000 */
[C---:B-1----:R-:W-:Y:S01]  /*3360*/  VIADD R6, R14.reuse, 0xffffffff ;  /* 0xffffffff0e067836 */ /* 0x042fe20000000000 */
[----:B------:R-:W-:-:S03]  /*3370*/  ISETP.NE.AND P1, PT, R14, 0x7, PT ;  /* 0x000000070e00780c */ /* 0x000fc60003f25270 */
[C---:B--2---:R-:W-:Y:S01]  /*3380*/  IMAD.IADD R4, R6.reuse, 0x1, R5 ;  /* 0x0000000106047824 */ /* 0x044fe200078e0205 */
[----:B------:R-:W-:-:S03]  /*3390*/  ISETP.GT.U32.AND P0, PT, R6, 0x7, PT ;  /* 0x000000070600780c */ /* 0x000fc60003f04070 */
[C---:B------:R-:W-:Y:S01]  /*33a0*/  VIADD R6, R4.reuse, 0x2 ;  /* 0x0000000204067836 */ /* 0x040fe20000000000 */
[----:B------:R-:W-:-:S04]  /*33b0*/  SEL R4, R4, 0xffffffff, !P0 ;  /* 0xffffffff04047807 */ /* 0x000fc80004000000 */
[----:B------:R-:W-:Y:S02]  /*33c0*/  ISETP.GT.U32.AND P0, PT, R4, 0x3f, PT ;  /* 0x0000003f0400780c */ /* 0x000fe40003f04070 */
[----:B------:R-:W-:-:S04]  /*33d0*/  SEL R6, R6, 0xffffffff, P1 ;  /* 0xffffffff06067807 */ /* 0x000fc80000800000 */
[----:B------:R-:W-:-:S07]  /*33e0*/  ISETP.GT.U32.AND P1, PT, R6, 0x3f, PT ;  /* 0x0000003f0600780c */ /* 0x000fce0003f24070 */
[----:B------:R-:W-:Y:S06]  /*33f0*/  @P0 BRA `(.L_x_22) ;  /* 0x0000000000300947 */ /* 0x000fec0003800000 */
        /* <DEDUP_REMOVED lines=12> */
.L_x_22:
[----:B------:R-:W-:Y:S05]  /*34c0*/  @P1 BRA `(.L_x_21) ;  /* 0x0000000000301947 */ /* 0x000fea0003800000 */
[----:B-1----:R-:W-:-:S06]  /*34d0*/  IMAD.IADD R4, R1, 0x1, R6 ;  /* 0x0000000101047824 */ /* 0x002fcc00078e0206 */
[----:B------:R-:W2:Y:S02]  /*34e0*/  LDL.U8 R4, [R4+0x70] ;  /* 0x0000700004047983 */ /* 0x000ea40000100000 */
[C---:B--2---:R-:W-:Y:S02]  /*34f0*/  LOP3.LUT P0, RZ, R4.reuse, 0xf, RZ, 0xc0, !PT ;  /* 0x0000000f04ff7812 */ /* 0x044fe4000780c0ff */
[----:B0-----:R-:W-:-:S04]  /*3500*/  LOP3.LUT R7, R4, 0x80, RZ, 0xc0, !PT ;  /* 0x0000008004077812 */ /* 0x001fc800078ec0ff */
        /* <DEDUP_REMOVED lines=8> */
.L_x_21:
[----:B------:R-:W-:-:S13]  /*3590*/  ISETP.GT.U32.AND P0, PT, R0, 0x37, PT ;  /* 0x000000370000780c */ /* 0x000fda0003f04070 */
[----:B------:R-:W-:Y:S05]  /*35a0*/  @P0 BRA `(.L_x_23) ;  /* 0x0000000c00dc0947 */ /* 0x000fea0003800000 */
[----:B------:R-:W-:Y:S01]  /*35b0*/  VIADD R5, R5, 0x8 ;  /* 0x0000000805057836 */ /* 0x000fe20000000000 */
[C---:B------:R-:W-:Y:S01]  /*35c0*/  ISETP.NE.AND P1, PT, R14.reuse, 0x7, PT ;  /* 0x000000070e00780c */ /* 0x040fe20003f25270 */
[C---:B-12---:R-:W-:Y:S02]  /*35d0*/  VIADD R4, R14.reuse, 0xffffffff ;  /* 0xffffffff0e047836 */ /* 0x046fe40000000000 */
[--C-:B------:R-:W-:Y:S02]  /*35e0*/  IMAD.IADD R14, R14, 0x1, R5.reuse ;  /* 0x000000010e0e7824 */ /* 0x100fe400078e0205 */
[C---:B---3--:R-:W-:Y:S01]  /*35f0*/  IMAD.IADD R6, R4.reuse, 0x1, R5 ;  /* 0x0000000104067824 */ /* 0x048fe200078e0205 */
        /* <DEDUP_REMOVED lines=20> */
.L_x_24:
        /* <DEDUP_REMOVED lines=13> */
.L_x_25:
[----:B------:R-:W-:Y:S05]  /*3810*/  @P1 BRA `(.L_x_23) ;  /* 0x0000000c00401947 */ /* 0x000fea0003800000 */
[----:B-1----:R-:W-:-:S05]  /*3820*/  IMAD.IADD R6, R1, 0x1, R4 ;  /* 0x0000000101067824 */ /* 0x002fca00078e0204 */
[----:B------:R-:W3:Y:S02]  /*3830*/  LDL.U8 R5, [R6+0x70] ;  /* 0x0000700006057983 */ /* 0x000ee40000100000 */
[C---:B---3--:R-:W-:Y:S02]  /*3840*/  LOP3.LUT P0, RZ, R5.reuse, 0xf, RZ, 0xc0, !PT ;  /* 0x0000000f05ff7812 */ /* 0x048fe4000780c0ff */
[----:B------:R-:W-:-:S04]  /*3850*/  LOP3.LUT R5, R5, 0x80, RZ, 0xc0, !PT ;  /* 0x0000008005057812 */ /* 0x000fc800078ec0ff */
[----:B------:R-:W-:-:S04]  /*3860*/  ISETP.EQ.AND P0, PT, R5, R16, P0 ;  /* 0x000000100500720c */ /* 0x000fc80000702270 */
[----:B------:R-:W-:-:S13]  /*3870*/  ISETP.GT.OR P0, PT, R19, 0xff, P0 ;  /* 0x000000ff1300780c */ /* 0x000fda0000704670 */
[----:B------:R-:W-:Y:S05]  /*3880*/  @P0 BRA `(.L_x_23) ;  /* 0x0000000c00240947 */ /* 0x000fea0003800000 */
[C---:B------:R-:W-:Y:S02]  /*3890*/  IMAD R5, R19.reuse, 0x3, R21 ;  /* 0x0000000313057824 */ /* 0x040fe400078e0215 */
[----:B------:R-:W-:-:S03]  /*38a0*/  VIADD R19, R19, 0x1 ;  /* 0x0000000113137836 */ /* 0x000fc60000000000 */
[----:B------:R1:W-:Y:S04]  /*38b0*/  STL.U8 [R5+0x1], R4 ;  /* 0x0000010405007387 */ /* 0x0003e80000100000 */
[----:B------:R1:W-:Y:S04]  /*38c0*/  STL.U8 [R5], R0 ;  /* 0x0000000005007387 */ /* 0x0003e80000100000 */
[----:B------:R1:W-:Y:S01]  /*38d0*/  STL.U8 [R5+0x2], RZ ;  /* 0x000002ff05007387 */ /* 0x0003e20000100000 */
[----:B------:R-:W-:Y:S05]  /*38e0*/  BRA `(.L_x_23) ;  /* 0x0000000c000c7947 */ /* 0x000fea0003800000 */
.L_x_17:
[----:B------:R-:W-:-:S05]  /*38f0*/  VIADD R4, R25, 0xfffffffd ;  /* 0xfffffffd19047836 */ /* 0x000fca0000000000 */
[----:B------:R-:W-:-:S04]  /*3900*/  LOP3.LUT R4, R4, 0xffff, RZ, 0xc0, !PT ;  /* 0x0000ffff04047812 */ /* 0x000fc800078ec0ff */
[----:B------:R-:W-:-:S13]  /*3910*/  ISETP.GT.U32.AND P0, PT, R4, 0x2, PT ;  /* 0x000000020400780c */ /* 0x000fda0003f04070 */
[----:B------:R-:W-:Y:S05]  /*3920*/  @P0 BRA `(.L_x_23) ;  /* 0x0000000800fc0947 */ /* 0x000fea0003800000 */
[----:B------:R-:W-:Y:S01]  /*3930*/  IMAD.MOV.U32 R8, RZ, RZ, 0x1 ;  /* 0x00000001ff087424 */ /* 0x000fe200078e00ff */
[C---:B------:R-:W-:Y:S01]  /*3940*/  ISETP.NE.AND P1, PT, R25.reuse, 0x4, PT ;  /* 0x000000041900780c */ /* 0x040fe20003f25270 */
[----:B------:R-:W-:Y:S01]  /*3950*/  IMAD.MOV.U32 R10, RZ, RZ, -0x1 ;  /* 0xffffffffff0a7424 */ /* 0x000fe200078e00ff */
[----:B------:R-:W-:Y:S01]  /*3960*/  ISETP.NE.AND P0, PT, R25, 0x3, PT ;  /* 0x000000031900780c */ /* 0x000fe20003f05270 */
[----:B------:R-:W-:Y:S02]  /*3970*/  IMAD.MOV.U32 R9, RZ, RZ, RZ ;  /* 0x000000ffff097224 */ /* 0x000fe400078e00ff */
[----:B------:R-:W-:Y:S02]  /*3980*/  IMAD.MOV.U32 R11, RZ, RZ, RZ ;  /* 0x000000ffff0b7224 */ /* 0x000fe400078e00ff */
[----:B------:R-:W-:Y:S02]  /*3990*/  IMAD.MOV.U32 R5, RZ, RZ, 0x1 ;  /* 0x00000001ff057424 */ /* 0x000fe400078e00ff */
[----:B------:R-:W-:Y:S01]  /*39a0*/  IMAD.MOV.U32 R7, RZ, RZ, -0x1 ;  /* 0xffffffffff077424 */ /* 0x000fe200078e00ff */
[----:B------:R0:W-:Y:S01]  /*39b0*/  STL.128 [R1], R8 ;  /* 0x0000000801007387 */ /* 0x0001e20000100c00 */
[----:B------:R-:W-:-:S02]  /*39c0*/  IMAD.MOV.U32 R4, RZ, RZ, RZ ;  /* 0x000000ffff047224 */ /* 0x000fc400078e00ff */
[----:B------:R-:W-:Y:S02]  /*39d0*/  IMAD.MOV.U32 R6, RZ, RZ, RZ ;  /* 0x000000ffff067224 */ /* 0x000fe400078e00ff */
[----:B------:R-:W-:-:S03]  /*39e0*/  IMAD.MOV.U32 R26, RZ, RZ, 0x4 ;  /* 0x00000004ff1a7424 */ /* 0x000fc600078e00ff */
[----:B------:R1:W-:Y:S02]  /*39f0*/  STL.128 [R1+0x10], R4 ;  /* 0x0000100401007387 */ /* 0x0003e40000100c00 */
[----:B------:R-:W-:Y:S02]  /*3a00*/  SEL R25, R26, 0x8, !P1 ;  /* 0x000000081a197807 */ /* 0x000fe40004800000 */
[----:B------:R-:W-:Y:S01]  /*3a10*/  SEL R26, RZ, 0x4, P0 ;  /* 0x00000004ff1a7807 */ /* 0x000fe20000000000 */
[----:B0-----:R-:W-:-:S03]  /*3a20*/  IMAD.MOV.U32 R10, RZ, RZ, 0x1 ;  /* 0x00000001ff0a7424 */ /* 0x001fc600078e00ff */
[----:B------:R-:W-:Y:S01]  /*3a30*/  ISETP.GE.U32.AND P0, PT, R26, R25, PT ;  /* 0x000000191a00720c */ /* 0x000fe20003f06070 */
[----:B------:R-:W-:Y:S02]  /*3a40*/  IMAD.MOV.U32 R9, RZ, RZ, 0x1 ;  /* 0x00000001ff097424 */ /* 0x000fe400078e00ff */
[----:B------:R-:W-:Y:S02]  /*3a50*/  IMAD.MOV.U32 R11, RZ, RZ, -0x1 ;  /* 0xffffffffff0b7424 */ /* 0x000fe400078e00ff */
[----:B-1----:R-:W-:-:S03]  /*3a60*/  IMAD.MOV.U32 R4, RZ, RZ, -0x1 ;  /* 0xffffffffff047424 */ /* 0x002fc600078e00ff */
[----:B------:R0:W-:Y:S01]  /*3a70*/  STL.128 [R1+0x20], R8 ;  /* 0x0000200801007387 */ /* 0x0001e20000100c00 */
[----:B------:R-:W-:-:S05]  /*3a80*/  IMAD.MOV.U32 R6, RZ, RZ, -0x1 ;  /* 0xffffffffff067424 */ /* 0x000fca00078e00ff */
[----:B------:R0:W-:Y:S01]  /*3a90*/  STL.128 [R1+0x30], R4 ;  /* 0x0000300401007387 */ /* 0x0001e20000100c00 */
[----:B------:R-:W-:Y:S05]  /*3aa0*/  @P0 BRA `(.L_x_23) ;  /* 0x00000008009c0947 */ /* 0x000fea0003800000 */
[C---:B------:R-:W-:Y:S02]  /*3ab0*/  IMAD.IADD R25, R26.reuse, 0x1, -R25 ;  /* 0x000000011a197824 */ /* 0x040fe400078e0a19 */
[----:B------:R-:W-:-:S07]  /*3ac0*/  IMAD R26, R26, 0x8, R1 ;  /* 0x000000081a1a7824 */ /* 0x000fce00078e0201 */
.L_x_28:
[----:B0-2---:R-:W2:Y:S01]  /*3ad0*/  LDL.64 R4, [R26] ;  /* 0x000000001a047983 */ /* 0x005ea20000100a00 */
[----:B------:R-:W-:Y:S01]  /*3ae0*/  VIADD R25, R25, 0x1 ;  /* 0x0000000119197836 */ /* 0x000fe20000000000 */
[----:B------:R-:W-:Y:S04]  /*3af0*/  BSSY.RECONVERGENT B3, `(.L_x_26) ;  /* 0x00000a0000037945 */ /* 0x000fe80003800200 */
[----:B------:R-:W-:Y:S01]  /*3b00*/  ISETP.NE.AND P1, PT, R25, RZ, PT ;  /* 0x000000ff1900720c */ /* 0x000fe20003f25270 */
[----:B--2---:R-:W-:Y:S02]  /*3b10*/  IMAD.IADD R7, R15, 0x1, R4 ;  /* 0x000000010f077824 */ /* 0x004fe400078e0204 */
[----:B------:R-:W-:-:S05]  /*3b20*/  IMAD.IADD R8, R14, 0x1, R5 ;  /* 0x000000010e087824 */ /* 0x000fca00078e0205 */
[----:B-1-34-:R-:W-:-:S04]  /*3b30*/  VIMNMX.U32 R6, PT, PT, R7, R8, !PT ;  /* 0x0000000807067248 */ /* 0x01afc80007fe0000 */
[----:B------:R-:W-:Y:S01]  /*3b40*/  ISETP.GT.U32.AND P0, PT, R6, 0x7, PT ;  /* 0x000000070600780c */ /* 0x000fe20003f04070 */
[----:B------:R-:W-:-:S05]  /*3b50*/  IMAD R6, R7, 0x8, R8 ;  /* 0x0000000807067824 */ /* 0x000fca00078e0208 */
[----:B------:R-:W-:-:S04]  /*3b60*/  SEL R6, R6, 0xffffffff, !P0 ;  /* 0xffffffff06067807 */ /* 0x000fc80004000000 */
[----:B------:R-:W-:-:S13]  /*3b70*/  ISETP.GT.U32.AND P0, PT, R6, 0x3f, PT ;  /* 0x0000003f0600780c */ /* 0x000fda0003f04070 */
[----:B------:R-:W-:Y:S05]  /*3b80*/  @P0 BRA `(.L_x_27) ;  /* 0x0000000800580947 */ /* 0x000fea0003800000 */
[----:B------:R-:W-:-:S06]  /*3b90*/  IMAD.IADD R9, R1, 0x1, R6 ;  /* 0x0000000101097824 */ /* 0x000fcc00078e0206 */
[----:B------:R-:W2:Y:S02]  /*3ba0*/  LDL.U8 R9, [R9+0x70] ;  /* 0x0000700009097983 */ /* 0x000ea40000100000 */
[C---:B--2---:R-:W-:Y:S02]  /*3bb0*/  LOP3.LUT R11, R9.reuse, 0x80, RZ, 0xc0, !PT ;  /* 0x00000080090b7812 */ /* 0x044fe400078ec0ff */
[----:B------:R-:W-:Y:S02]  /*3bc0*/  LOP3.LUT P0, R10, R9, 0xf, RZ, 0xc0, !PT ;  /* 0x0000000f090a7812 */ /* 0x000fe4000780c0ff */
[----:B------:R-:W-:-:S13]  /*3bd0*/  ISETP.EQ.AND P2, PT, R11, R16, PT ;  /* 0x000000100b00720c */ /* 0x000fda0003f42270 */
[----:B------:R-:W-:Y:S05]  /*3be0*/  @P0 BRA P2, `(.L_x_27) ;  /* 0x0000000800400947 */ /* 0x000fea0001000000 */
[----:B------:R-:W-:Y:S02]  /*3bf0*/  ISETP.GT.AND P0, PT, R19, 0xff, PT ;  /* 0x000000ff1300780c */ /* 0x000fe40003f04270 */
[----:B------:R-:W-:-:S11]  /*3c00*/  ISETP.NE.AND P2, PT, R10, RZ, PT ;  /* 0x000000ff0a00720c */ /* 0x000fd60003f45270 */
[C---:B------:R-:W-:Y:S02]  /*3c10*/  @!P0 IMAD R11, R19.reuse, 0x3, R21 ;  /* 0x00000003130b8824 */ /* 0x040fe400078e0215 */
[----:B------:R-:W-:-:S03]  /*3c20*/  @!P0 VIADD R9, R19, 0x1 ;  /* 0x0000000113098836 */ /* 0x000fc60000000000 */
[----:B------:R0:W-:Y:S01]  /*3c30*/  @!P0 STL.U8 [R11+0x1], R6 ;  /* 0x000001060b008387 */ /* 0x0001e20000100000 */
[----:B------:R-:W-:-:S03]  /*3c40*/  @!P0 IMAD.MOV.U32 R19, RZ, RZ, R9 ;  /* 0x000000ffff138224 */ /* 0x000fc600078e0009 */
[----:B------:R0:W-:Y:S04]  /*3c50*/  @!P0 STL.U8 [R11], R0 ;  /* 0x000000000b008387 */ /* 0x0001e80000100000 */
[----:B------:R0:W-:Y:S01]  /*3c60*/  @!P0 STL.U8 [R11+0x2], RZ ;  /* 0x000002ff0b008387 */ /* 0x0001e20000100000 */
[----:B------:R-:W-:Y:S05]  /*3c70*/  @P2 BRA `(.L_x_27) ;  /* 0x00000008001c2947 */ /* 0x000fea0003800000 */
[----:B------:R-:W-:Y:S02]  /*3c80*/  IMAD.IADD R7, R4, 0x1, R7 ;  /* 0x0000000104077824 */ /* 0x000fe400078e0207 */
[----:B------:R-:W-:-:S05]  /*3c90*/  IMAD.IADD R8, R5, 0x1, R8 ;  /* 0x0000000105087824 */ /* 0x000fca00078e0208 */
[----:B0-----:R-:W-:-:S04]  /*3ca0*/  VIMNMX.U32 R6, PT, PT, R7, R8, !PT ;  /* 0x0000000807067248 */ /* 0x001fc80007fe0000 */
        /* <DEDUP_REMOVED lines=22> */
[----:B-1----:R-:W-:-:S04]  /*3e10*/  VIMNMX.U32 R6, PT, PT, R7, R8, !PT ;  /* 0x0000000807067248 */ /* 0x002fc80007fe0000 */
        /* <DEDUP_REMOVED lines=22> */
[----:B--2---:R-:W-:-:S04]  /*3f80*/  VIMNMX.U32 R6, PT, PT, R7, R8, !PT ;  /* 0x0000000807067248 */ /* 0x004fc80007fe0000 */
        /* <DEDUP_REMOVED lines=22> */
[----:B---3--:R-:W-:-:S04]  /*40f0*/  VIMNMX.U32 R6, PT, PT, R7, R8, !PT ;  /* 0x0000000807067248 */ /* 0x008fc80007fe0000 */
        /* <DEDUP_REMOVED lines=22> */
[----:B----4-:R-:W-:-:S04]  /*4260*/  VIMNMX.U32 R6, PT, PT, R7, R8, !PT ;  /* 0x0000000807067248 */ /* 0x010fc80007fe0000 */
        /* <DEDUP_REMOVED lines=22> */
[C---:B0-----:R-:W-:Y:S01]  /*43d0*/  VIMNMX.U32 R6, PT, PT, R4.reuse, R5, !PT ;  /* 0x0000000504067248 */ /* 0x041fe20007fe0000 */
[----:B------:R-:W-:-:S03]  /*43e0*/  IMAD R4, R4, 0x8, R5 ;  /* 0x0000000804047824 */ /* 0x000fc600078e0205 */
[----:B------:R-:W-:-:S04]  /*43f0*/  ISETP.GT.U32.AND P0, PT, R6, 0x7, PT ;  /* 0x000000070600780c */ /* 0x000fc80003f04070 */
[----:B------:R-:W-:-:S04]  /*4400*/  SEL R4, R4, 0xffffffff, !P0 ;  /* 0xffffffff04047807 */ /* 0x000fc80004000000 */
[----:B------:R-:W-:-:S13]  /*4410*/  ISETP.GT.U32.AND P0, PT, R4, 0x3f, PT ;  /* 0x0000003f0400780c */ /* 0x000fda0003f04070 */
[----:B------:R-:W-:Y:S05]  /*4420*/  @P0 BRA `(.L_x_27) ;  /* 0x0000000000300947 */ /* 0x000fea0003800000 */
        /* <DEDUP_REMOVED lines=12> */
.L_x_27:
[----:B------:R-:W-:Y:S05]  /*44f0*/  BSYNC.RECONVERGENT B3 ;  /* 0x0000000000037941 */ /* 0x000fea0003800200 */
.L_x_26:
[----:B------:R-:W-:Y:S01]  /*4500*/  VIADD R26, R26, 0x8 ;  /* 0x000000081a1a7836 */ /* 0x000fe20000000000 */
[----:B------:R-:W-:Y:S06]  /*4510*/  @P1 BRA `(.L_x_28) ;  /* 0xfffffff4006c1947 */ /* 0x000fec000383ffff */
.L_x_23:
[----:B------:R-:W-:Y:S05]  /*4520*/  BSYNC.RECONVERGENT B2 ;  /* 0x0000000000027941 */ /* 0x000fea0003800200 */
.L_x_16:
[----:B------:R-:W-:Y:S05]  /*4530*/  BRA `(.L_x_13) ;  /* 0x0000000c007c7947 */ /* 0x000fea0003800000 */
.L_x_15:
[C---:B------:R-:W-:Y:S01]  /*4540*/  LOP3.LUT R5, R14.reuse, 0xfffffff8, R0, 0xf8, !PT ;  /* 0xfffffff80e057812 */ /* 0x040fe200078ef800 */
[C---:B------:R-:W-:Y:S01]  /*4550*/  VIADD R6, R15.reuse, 0xfffffff6 ;  /* 0xfffffff60f067836 */ /* 0x040fe20000000000 */
[----:B------:R-:W-:Y:S01]  /*4560*/  ISETP.NE.AND P1, PT, R14, 0x7, PT ;  /* 0x000000070e00780c */ /* 0x000fe20003f25270 */
[----:B------:R-:W-:Y:S01]  /*4570*/  VIADD R15, R15, 0xfffffff7 ;  /* 0xfffffff70f0f7836 */ /* 0x000fe20000000000 */
[----:B------:R-:W-:Y:S01]  /*4580*/  ISETP.GT.U32.AND P2, PT, R0, 0x2f, PT ;  /* 0x0000002f0000780c */ /* 0x000fe20003f44070 */
[C---:B------:R-:W-:Y:S01]  /*4590*/  VIADD R4, R5.reuse, 0x11 ;  /* 0x0000001105047836 */ /* 0x040fe20000000000 */
[C---:B------:R-:W-:Y:S01]  /*45a0*/  ISETP.NE.AND P3, PT, R14.reuse, RZ, PT ;  /* 0x000000ff0e00720c */ /* 0x040fe20003f65270 */
[----:B------:R-:W-:Y:S01]  /*45b0*/  VIADD R26, R5, 0xfffffff1 ;  /* 0xfffffff1051a7836 */ /* 0x000fe20000000000 */
[----:B------:R-:W-:Y:S02]  /*45c0*/  ISETP.GT.U32.AND P4, PT, R14, 0x5, PT ;  /* 0x000000050e00780c */ /* 0x000fe40003f84070 */
[----:B------:R-:W-:-:S02]  /*45d0*/  SEL R4, R4, 0xffffffff, P1 ;  /* 0xffffffff04047807 */ /* 0x000fc40000800000 */
[----:B------:R-:W-:Y:S02]  /*45e0*/  ISETP.GE.U32.AND P5, PT, R14, 0x2, PT ;  /* 0x000000020e00780c */ /* 0x000fe40003fa6070 */
[----:B------:R-:W-:Y:S02]  /*45f0*/  SEL R4, R4, 0xffffffff, !P2 ;  /* 0xffffffff04047807 */ /* 0x000fe40005000000 */
[----:B------:R-:W-:Y:S02]  /*4600*/  ISETP.GE.U32.AND P6, PT, R6, -0x8, PT ;  /* 0xfffffff80600780c */ /* 0x000fe40003fc6070 */
[----:B------:R-:W-:-:S13]  /*4610*/  ISETP.GT.U32.AND P0, PT, R4, 0x3f, PT ;  /* 0x0000003f0400780c */ /* 0x000fda0003f04070 */
[----:B------:R-:W-:Y:S05]  /*4620*/  @P0 BRA `(.L_x_29) ;  /* 0x0000000000300947 */ /* 0x000fea0003800000 */
[----:B------:R-:W-:-:S06]  /*4630*/  IMAD.IADD R6, R1, 0x1, R4 ;  /* 0x0000000101067824 */ /* 0x000fcc00078e0204 */
        /* <DEDUP_REMOVED lines=11> */
.L_x_29:
[C---:B0-----:R-:W-:Y:S01]  /*46f0*/  VIADD R4, R5.reuse, 0xf ;  /* 0x0000000f05047836 */ /* 0x041fe20000000000 */
[----:B------:R-:W-:Y:S01]  /*4700*/  SEL R26, R26, 0xffffffff, P1 ;  /* 0xffffffff1a1a7807 */ /* 0x000fe20000800000 */
[C---:B------:R-:W-:Y:S01]  /*4710*/  VIADD R6, R5.reuse, 0xffffffef ;  /* 0xffffffef05067836 */ /* 0x040fe20000000000 */
[----:B------:R-:W-:Y:S01]  /*4720*/  ISETP.GT.U32.AND P1, PT, R0, 0x37, PT ;  /* 0x000000370000780c */ /* 0x000fe20003f24070 */
[C---:B------:R-:W-:Y:S01]  /*4730*/  VIADD R7, R5.reuse, 0xa ;  /* 0x0000000a05077836 */ /* 0x040fe20000000000 */
[----:B------:R-:W-:Y:S01]  /*4740*/  SEL R4, R4, 0xffffffff, P3 ;  /* 0xffffffff04047807 */ /* 0x000fe20001800000 */
[C---:B------:R-:W-:Y:S01]  /*4750*/  VIADD R8, R5.reuse, 0x6 ;  /* 0x0000000605087836 */ /* 0x040fe20000000000 */
[----:B------:R-:W-:Y:S01]  /*4760*/  SEL R6, R6, 0xffffffff, P3 ;  /* 0xffffffff06067807 */ /* 0x000fe20001800000 */
[----:B------:R-:W-:Y:S01]  /*4770*/  VIADD R9, R5, 0xfffffffa ;  /* 0xfffffffa05097836 */ /* 0x000fe20000000000 */
[----:B------:R-:W-:Y:S01]  /*4780*/  ISETP.GE.U32.AND P0, PT, R15, -0x8, PT ;  /* 0xfffffff80f00780c */ /* 0x000fe20003f06070 */
[----:B------:R-:W-:Y:S01]  /*4790*/  VIADD R5, R5, 0xfffffff6 ;  /* 0xfffffff605057836 */ /* 0x000fe20000000000 */
[----:B------:R-:W-:-:S02]  /*47a0*/  SEL R8, R8, 0xffffffff, P5 ;  /* 0xffffffff08087807 */ /* 0x000fc40002800000 */
[----:B------:R-:W-:Y:S02]  /*47b0*/  SEL R9, R9, 0xffffffff, !P4 ;  /* 0xffffffff09097807 */ /* 0x000fe40006000000 */
[----:B------:R-:W-:Y:S02]  /*47c0*/  SEL R5, R5, 0xffffffff, P5 ;  /* 0xffffffff05057807 */ /* 0x000fe40002800000 */
[----:B------:R-:W-:Y:S02]  /*47d0*/  SEL R28, R4, 0xffffffff, !P2 ;  /* 0xffffffff041c7807 */ /* 0x000fe40005000000 */
[----:B------:R-:W-:Y:S02]  /*47e0*/  SEL R14, R6, 0xffffffff, P6 ;  /* 0xffffffff060e7807 */ /* 0x000fe40003000000 */
[----:B------:R-:W-:Y:S02]  /*47f0*/  SEL R4, R8, 0xffffffff, !P1 ;  /* 0xffffffff08047807 */ /* 0x000fe40004800000 */
[----:B------:R-:W-:-:S02]  /*4800*/  SEL R6, R9, 0xffffffff, P0 ;  /* 0xffffffff09067807 */ /* 0x000fc40000000000 */
[----:B------:R-:W-:Y:S02]  /*4810*/  SEL R8, R5, 0xffffffff, P0 ;  /* 0xffffffff05087807 */ /* 0x000fe40000000000 */
[----:B------:R-:W-:Y:S02]  /*4820*/  ISETP.GT.U32.AND P0, PT, R28, 0x3f, PT ;  /* 0x0000003f1c00780c */ /* 0x000fe40003f04070 */
[----:B------:R-:W-:Y:S02]  /*4830*/  SEL R7, R7, 0xffffffff, !P4 ;  /* 0xffffffff07077807 */ /* 0x000fe40006000000 */
[----:B------:R-:W-:Y:S02]  /*4840*/  SEL R26, R26, 0xffffffff, P6 ;  /* 0xffffffff1a1a7807 */ /* 0x000fe40003000000 */
[----:B------:R-:W-:Y:S02]  /*4850*/  SEL R10, R7, 0xffffffff, !P1 ;  /* 0xffffffff070a7807 */ /* 0x000fe40004800000 */
[----:B------:R-:W-:-:S02]  /*4860*/  ISETP.GT.U32.AND P1, PT, R26, 0x3f, PT ;  /* 0x0000003f1a00780c */ /* 0x000fc40003f24070 */
[----:B------:R-:W-:Y:S02]  /*4870*/  ISETP.GT.U32.AND P2, PT, R14, 0x3f, PT ;  /* 0x0000003f0e00780c */ /* 0x000fe40003f44070 */
[----:B------:R-:W-:Y:S02]  /*4880*/  ISETP.GT.U32.AND P3, PT, R10, 0x3f, PT ;  /* 0x0000003f0a00780c */ /* 0x000fe40003f64070 */
[----:B------:R-:W-:Y:S02]  /*4890*/  ISETP.GT.U32.AND P4, PT, R4, 0x3f, PT ;  /* 0x0000003f0400780c */ /* 0x000fe40003f84070 */
[----:B------:R-:W-:Y:S02]  /*48a0*/  ISETP.GT.U32.AND P5, PT, R6, 0x3f, PT ;  /* 0x0000003f0600780c */ /* 0x000fe40003fa4070 */
[----:B------:R-:W-:Y:S01]  /*48b0*/  ISETP.GT.U32.AND P6, PT, R8, 0x3f, PT ;  /* 0x0000003f0800780c */ /* 0x000fe20003fc4070 */
[----:B------:R-:W-:-:S12]  /*48c0*/  @P0 BRA `(.L_x_30) ;  /* 0x0000000000300947 */ /* 0x000fd80003800000 */
        /* <DEDUP_REMOVED lines=12> */
.L_x_30:
[----:B------:R-:W-:Y:S05]  /*4990*/  @P1 BRA `(.L_x_31) ;  /* 0x0000000000301947 */ /* 0x000fea0003800000 */
[----:B------:R-:W-:-:S05]  /*49a0*/  IMAD.IADD R7, R1, 0x1, R26 ;  /* 0x0000000101077824 */ /* 0x000fca00078e021a */
        /* <DEDUP_REMOVED lines=11> */
.L_x_31:
[----:B------:R-:W-:Y:S05]  /*4a60*/  @P2 BRA `(.L_x_32) ;  /* 0x0000000000302947 */ /* 0x000fea0003800000 */
[----:B------:R-:W-:-:S05]  /*4a70*/  IMAD.IADD R7, R1, 0x1, R14 ;  /* 0x0000000101077824 */ /* 0x000fca00078e020e */
[----:B------:R-:W2:Y:S02]  /*4a80*/  LDL.U8 R5, [R7+0x70] ;  /* 0x0000700007057983 */ /* 0x000ea40000100000 */
[C---:B--2---:R-:W-:Y:S02]  /*4a90*/  LOP3.LUT P0, RZ, R5.reuse, 0xf, RZ, 0xc0, !PT ;  /* 0x0000000f05ff7812 */ /* 0x044fe4000780c0ff */
[----:B------:R-:W-:-:S04]  /*4aa0*/  LOP3.LUT R5, R5, 0x80, RZ, 0xc0, !PT ;  /* 0x0000008005057812 */ /* 0x000fc800078ec0ff */
[----:B------:R-:W-:-:S04]  /*4ab0*/  ISETP.EQ.AND P0, PT, R5, R16, P0 ;  /* 0x000000100500720c */ /* 0x000fc80000702270 */
[----:B------:R-:W-:-:S13]  /*4ac0*/  ISETP.GT.OR P0, PT, R19, 0xff, P0 ;  /* 0x000000ff1300780c */ /* 0x000fda0000704670 */
[C---:B01----:R-:W-:Y:S02]  /*4ad0*/  @!P0 IMAD R9, R19.reuse, 0x3, R21 ;  /* 0x0000000313098824 */ /* 0x043fe400078e0215 */
[----:B------:R-:W-:-:S03]  /*4ae0*/  @!P0 VIADD R5, R19, 0x1 ;  /* 0x0000000113058836 */ /* 0x000fc60000000000 */
[----:B------:R2:W-:Y:S01]  /*4af0*/  @!P0 STL.U8 [R9+0x1], R14 ;  /* 0x0000010e09008387 */ /* 0x0005e20000100000 */
[----:B------:R-:W-:-:S03]  /*4b00*/  @!P0 IMAD.MOV.U32 R19, RZ, RZ, R5 ;  /* 0x000000ffff138224 */ /* 0x000fc600078e0005 */
[----:B------:R2:W-:Y:S04]  /*4b10*/  @!P0 STL.U8 [R9], R0 ;  /* 0x0000000009008387 */ /* 0x0005e80000100000 */
[----:B------:R2:W-:Y:S02]  /*4b20*/  @!P0 STL.U8 [R9+0x2], RZ ;  /* 0x000002ff09008387 */ /* 0x0005e40000100000 */
.L_x_32:
[----:B------:R-:W-:Y:S05]  /*4b30*/  @P3 BRA `(.L_x_33) ;  /* 0x0000000000303947 */ /* 0x000fea0003800000 */
[----:B------:R-:W-:-:S05]  /*4b40*/  IMAD.IADD R7, R1, 0x1, R10 ;  /* 0x0000000101077824 */ /* 0x000fca00078e020a */
[----:B------:R-:W3:Y:S02]  /*4b50*/  LDL.U8 R5, [R7+0x70] ;  /* 0x0000700007057983 */ /* 0x000ee40000100000 */
[C---:B---3--:R-:W-:Y:S02]  /*4b60*/  LOP3.LUT P0, RZ, R5.reuse, 0xf, RZ, 0xc0, !PT ;  /* 0x0000000f05ff7812 */ /* 0x048fe4000780c0ff */
[----:B------:R-:W-:-:S04]  /*4b70*/  LOP3.LUT R5, R5, 0x80, RZ, 0xc0, !PT ;  /* 0x0000008005057812 */ /* 0x000fc800078ec0ff */
[----:B------:R-:W-:-:S04]  /*4b80*/  ISETP.EQ.AND P0, PT, R5, R16, P0 ;  /* 0x000000100500720c */ /* 0x000fc80000702270 */
[----:B------:R-:W-:-:S13]  /*4b90*/  ISETP.GT.OR P0, PT, R19, 0xff, P0 ;  /* 0x000000ff1300780c */ /* 0x000fda0000704670 */
[C---:B012---:R-:W-:Y:S02]  /*4ba0*/  @!P0 IMAD R9, R19.reuse, 0x3, R21 ;  /* 0x0000000313098824 */ /* 0x047fe400078e0215 */
[----:B------:R-:W-:-:S03]  /*4bb0*/  @!P0 VIADD R5, R19, 0x1 ;  /* 0x0000000113058836 */ /* 0x000fc60000000000 */
[----:B------:R3:W-:Y:S01]  /*4bc0*/  @!P0 STL.U8 [R9+0x1], R10 ;  /* 0x0000010a09008387 */ /* 0x0007e20000100000 */
[----:B------:R-:W-:-:S03]  /*4bd0*/  @!P0 IMAD.MOV.U32 R19, RZ, RZ, R5 ;  /* 0x000000ffff138224 */ /* 0x000fc600078e0005 */
[----:B------:R3:W-:Y:S04]  /*4be0*/  @!P0 STL.U8 [R9], R0 ;  /* 0x0000000009008387 */ /* 0x0007e80000100000 */
[----:B------:R3:W-:Y:S02]  /*4bf0*/  @!P0 STL.U8 [R9+0x2], RZ ;  /* 0x000002ff09008387 */ /* 0x0007e40000100000 */
.L_x_33:
[----:B------:R-:W-:Y:S05]  /*4c00*/  @P4 BRA `(.L_x_34) ;  /* 0x0000000000304947 */ /* 0x000fea0003800000 */
[----:B------:R-:W-:-:S05]  /*4c10*/  IMAD.IADD R7, R1, 0x1, R4 ;  /* 0x0000000101077824 */ /* 0x000fca00078e0204 */
[----:B------:R-:W4:Y:S02]  /*4c20*/  LDL.U8 R5, [R7+0x70] ;  /* 0x0000700007057983 */ /* 0x000f240000100000 */
[C---:B----4-:R-:W-:Y:S02]  /*4c30*/  LOP3.LUT P0, RZ, R5.reuse, 0xf, RZ, 0xc0, !PT ;  /* 0x0000000f05ff7812 */ /* 0x050fe4000780c0ff */
[----:B------:R-:W-:-:S04]  /*4c40*/  LOP3.LUT R5, R5, 0x80, RZ, 0xc0, !PT ;  /* 0x0000008005057812 */ /* 0x000fc800078ec0ff */
[----:B------:R-:W-:-:S04]  /*4c50*/  ISETP.EQ.AND P0, PT, R5, R16, P0 ;  /* 0x000000100500720c */ /* 0x000fc80000702270 */
[----:B------:R-:W-:-:S13]  /*4c60*/  ISETP.GT.OR P0, PT, R19, 0xff, P0 ;  /* 0x000000ff1300780c */ /* 0x000fda0000704670 */
[C---:B0123--:R-:W-:Y:S02]  /*4c70*/  @!P0 IMAD R9, R19.reuse, 0x3, R21 ;  /* 0x0000000313098824 */ /* 0x04ffe400078e0215 */
[----:B------:R-:W-:-:S03]  /*4c80*/  @!P0 VIADD R5, R19, 0x1 ;  /* 0x0000000113058836 */ /* 0x000fc60000000000 */
[----:B------:R4:W-:Y:S01]  /*4c90*/  @!P0 STL.U8 [R9+0x1], R4 ;  /* 0x0000010409008387 */ /* 0x0009e20000100000 */
[----:B------:R-:W-:-:S03]  /*4ca0*/  @!P0 IMAD.MOV.U32 R19, RZ, RZ, R5 ;  /* 0x000000ffff138224 */ /* 0x000fc600078e0005 */
[----:B------:R4:W-:Y:S04]  /*4cb0*/  @!P0 STL.U8 [R9], R0 ;  /* 0x0000000009008387 */ /* 0x0009e80000100000 */
[----:B------:R4:W-:Y:S02]  /*4cc0*/  @!P0 STL.U8 [R9+0x2], RZ ;  /* 0x000002ff09008387 */ /* 0x0009e40000100000 */
.L_x_34:
[----:B------:R-:W-:Y:S05]  /*4cd0*/  @P5 BRA `(.L_x_35) ;  /* 0x0000000000305947 */ /* 0x000fea0003800000 */
[----:B----4-:R-:W-:-:S06]  /*4ce0*/  IMAD.IADD R4, R1, 0x1, R6 ;  /* 0x0000000101047824 */ /* 0x010fcc00078e0206 */
[----:B------:R-:W4:Y:S02]  /*4cf0*/  LDL.U8 R4, [R4+0x70] ;  /* 0x0000700004047983 */ /* 0x000f240000100000 */
[C---:B----4-:R-:W-:Y:S02]  /*4d00*/  LOP3.LUT P0, RZ, R4.reuse, 0xf, RZ, 0xc0, !PT ;  /* 0x0000000f04ff7812 */ /* 0x050fe4000780c0ff */
        /* <DEDUP_REMOVED lines=9> */
.L_x_35:
[----:B------:R-:W-:Y:S05]  /*4da0*/  @P6 BRA `(.L_x_13) ;  /* 0x0000000400606947 */ /* 0x000fea0003800000 */
[----:B----4-:R-:W-:-:S06]  /*4db0*/  IMAD.IADD R4, R1, 0x1, R8 ;  /* 0x0000000101047824 */ /* 0x010fcc00078e0208 */
[----:B------:R-:W4:Y:S02]  /*4dc0*/  LDL.U8 R4, [R4+0x70] ;  /* 0x0000700004047983 */ /* 0x000f240000100000 */
[C---:B----4-:R-:W-:Y:S02]  /*4dd0*/  LOP3.LUT P0, RZ, R4.reuse, 0xf, RZ, 0xc0, !PT ;  /* 0x0000000f04ff7812 */ /* 0x050fe4000780c0ff */
        /* <DEDUP_REMOVED lines=10> */
.L_x_14:
[----:B------:R-:W-:Y:S01]  /*4e80*/  IMAD.IADD R5, R18, 0x1, R15 ;  /* 0x0000000112057824 */ /* 0x000fe200078e020f */
[----:B------:R-:W-:Y:S04]  /*4e90*/  BSSY.RECONVERGENT B2, `(.L_x_36) ;  /* 0x0000023000027945 */ /* 0x000fe80003800200 */
[C---:B------:R-:W-:Y:S01]  /*4ea0*/  ISETP.GT.U32.AND P1, PT, R5.reuse, 0x7, PT ;  /* 0x000000070500780c */ /* 0x040fe20003f24070 */
[----:B------:R-:W-:-:S05]  /*4eb0*/  IMAD R5, R5, 0x8, R14 ;  /* 0x0000000805057824 */ /* 0x000fca00078e020e */
[----:B------:R-:W-:-:S04]  /*4ec0*/  SEL R4, R5, 0xffffffff, !P1 ;  /* 0xffffffff05047807 */ /* 0x000fc80004800000 */
[----:B------:R-:W-:-:S13]  /*4ed0*/  ISETP.GT.U32.AND P0, PT, R4, 0x3f, PT ;  /* 0x0000003f0400780c */ /* 0x000fda0003f04070 */
[----:B------:R-:W-:Y:S05]  /*4ee0*/  @P0 BRA `(.L_x_37) ;  /* 0x0000000000740947 */ /* 0x000fea0003800000 */
[----:B------:R-:W-:-:S06]  /*4ef0*/  IMAD.IADD R6, R1, 0x1, R4 ;  /* 0x0000000101067824 */ /* 0x000fcc00078e0204 */
[----:B------:R-:W2:Y:S02]  /*4f00*/  LDL.U8 R6, [R6+0x70] ;  /* 0x0000700006067983 */ /* 0x000ea40000100000 */
[----:B--2---:R-:W-:-:S13]  /*4f10*/  LOP3.LUT P0, RZ, R6, 0xf, RZ, 0xc0, !PT ;  /* 0x0000000f06ff7812 */ /* 0x004fda000780c0ff */
[----:B------:R-:W-:Y:S05]  /*4f20*/  @P0 BRA `(.L_x_37) ;  /* 0x0000000000640947 */ /* 0x000fea0003800000 */
[----:B------:R-:W-:Y:S02]  /*4f30*/  ISETP.GT.AND P2, PT, R19, 0xff, PT ;  /* 0x000000ff1300780c */ /* 0x000fe40003f44270 */
[----:B------:R-:W-:-:S11]  /*4f40*/  ISETP.NE.AND P0, PT, R15, R17, PT ;  /* 0x000000110f00720c */ /* 0x000fd60003f05270 */
[C---:B------:R-:W-:Y:S02]  /*4f50*/  @!P2 IMAD R7, R19.reuse, 0x3, R21 ;  /* 0x000000031307a824 */ /* 0x040fe400078e0215 */
[----:B------:R-:W-:-:S03]  /*4f60*/  @!P2 VIADD R6, R19, 0x1 ;  /* 0x000000011306a836 */ /* 0x000fc60000000000 */
[----:B------:R0:W-:Y:S01]  /*4f70*/  @!P2 STL.U8 [R7+0x1], R4 ;  /* 0x000001040700a387 */ /* 0x0001e20000100000 */
[----:B------:R-:W-:-:S03]  /*4f80*/  @!P2 IMAD.MOV.U32 R19, RZ, RZ, R6 ;  /* 0x000000ffff13a224 */ /* 0x000fc600078e0006 */
[----:B------:R0:W-:Y:S04]  /*4f90*/  @!P2 STL.U8 [R7], R0 ;  /* 0x000000000700a387 */ /* 0x0001e80000100000 */
[----:B------:R0:W-:Y:S01]  /*4fa0*/  @!P2 STL.U8 [R7+0x2], RZ ;  /* 0x000002ff0700a387 */ /* 0x0001e20000100000 */
[----:B------:R-:W-:Y:S05]  /*4fb0*/  @P0 BRA `(.L_x_37) ;  /* 0x0000000000400947 */ /* 0x000fea0003800000 */
[----:B0-----:R-:W-:-:S04]  /*4fc0*/  IMAD R7, R18, 0x2, R17 ;  /* 0x0000000212077824 */ /* 0x001fc800078e0211 */
[C---:B------:R-:W-:Y:S01]  /*4fd0*/  IMAD R4, R7.reuse, 0x8, R14 ;  /* 0x0000000807047824 */ /* 0x040fe200078e020e */
[----:B------:R-:W-:-:S04]  /*4fe0*/  ISETP.GT.U32.AND P0, PT, R7, 0x7, PT ;  /* 0x000000070700780c */ /* 0x000fc80003f04070 */
[----:B------:R-:W-:-:S04]  /*4ff0*/  SEL R4, R4, 0xffffffff, !P0 ;  /* 0xffffffff04047807 */ /* 0x000fc80004000000 */
[----:B------:R-:W-:-:S13]  /*5000*/  ISETP.GT.U32.AND P0, PT, R4, 0x3f, PT ;  /* 0x0000003f0400780c */ /* 0x000fda0003f04070 */
[----:B------:R-:W-:Y:S05]  /*5010*/  @P0 BRA `(.L_x_37) ;  /* 0x0000000000280947 */ /* 0x000fea0003800000 */
[----:B------:R-:W-:-:S06]  /*5020*/  IMAD.IADD R6, R1, 0x1, R4 ;  /* 0x0000000101067824 */ /* 0x000fcc00078e0204 */
[----:B------:R-:W2:Y:S02]  /*5030*/  LDL.U8 R6, [R6+0x70] ;  /* 0x0000700006067983 */ /* 0x000ea40000100000 */
[----:B--2---:R-:W-:-:S04]  /*5040*/  LOP3.LUT P0, RZ, R6, 0xf, RZ, 0xc0, !PT ;  /* 0x0000000f06ff7812 */ /* 0x004fc8000780c0ff */
[----:B------:R-:W-:-:S13]  /*5050*/  ISETP.GT.OR P0, PT, R19, 0xff, P0 ;  /* 0x000000ff1300780c */ /* 0x000fda0000704670 */
[C---:B------:R-:W-:Y:S02]  /*5060*/  @!P0 IMAD R9, R19.reuse, 0x3, R21 ;  /* 0x0000000313098824 */ /* 0x040fe400078e0215 */
[----:B------:R-:W-:-:S03]  /*5070*/  @!P0 VIADD R7, R19, 0x1 ;  /* 0x0000000113078836 */ /* 0x000fc60000000000 */
[----:B------:R1:W-:Y:S01]  /*5080*/  @!P0 STL.U8 [R9+0x1], R4 ;  /* 0x0000010409008387 */ /* 0x0003e20000100000 */
[----:B------:R-:W-:-:S03]  /*5090*/  @!P0 IMAD.MOV.U32 R19, RZ, RZ, R7 ;  /* 0x000000ffff138224 */ /* 0x000fc600078e0007 */
[----:B------:R1:W-:Y:S04]  /*50a0*/  @!P0 STL.U8 [R9], R0 ;  /* 0x0000000009008387 */ /* 0x0003e80000100000 */
[----:B------:R1:W-:Y:S02]  /*50b0*/  @!P0 STL.U8 [R9+0x2], RZ ;  /* 0x000002ff09008387 */ /* 0x0003e40000100000 */
.L_x_37:
[----:B------:R-:W-:Y:S05]  /*50c0*/  BSYNC.RECONVERGENT B2 ;  /* 0x0000000000027941 */ /* 0x000fea0003800200 */
.L_x_36:
[C---:B01----:R-:W-:Y:S01]  /*50d0*/  VIADD R4, R5.reuse, 0xffffffff ;  /* 0xffffffff05047836 */ /* 0x043fe20000000000 */
[C---:B------:R-:W-:Y:S01]  /*50e0*/  ISETP.NE.AND P0, PT, R14.reuse, RZ, PT ;  /* 0x000000ff0e00720c */ /* 0x040fe20003f05270 */
[----:B------:R-:W-:Y:S01]  /*50f0*/  VIADD R5, R5, 0x1 ;  /* 0x0000000105057836 */ /* 0x000fe20000000000 */
[----:B------:R-:W-:Y:S01]  /*5100*/  ISETP.NE.AND P2, PT, R14, 0x7, PT ;  /* 0x000000070e00780c */ /* 0x000fe20003f45270 */
[----:B------:R-:W-:Y:S01]  /*5110*/  BSSY.RECONVERGENT B2, `(.L_x_38) ;  /* 0x0000014000027945 */ /* 0x000fe20003800200 */
[----:B------:R-:W-:Y:S02]  /*5120*/  SEL R4, R4, 0xffffffff, P0 ;  /* 0xffffffff04047807 */ /* 0x000fe40000000000 */
[----:B------:R-:W-:Y:S02]  /*5130*/  SEL R5, R5, 0xffffffff, P2 ;  /* 0xffffffff05057807 */ /* 0x000fe40001000000 */
[----:B------:R-:W-:Y:S02]  /*5140*/  SEL R4, R4, 0xffffffff, !P1 ;  /* 0xffffffff04047807 */ /* 0x000fe40004800000 */
[----:B------:R-:W-:-:S02]  /*5150*/  SEL R6, R5, 0xffffffff, !P1 ;  /* 0xffffffff05067807 */ /* 0x000fc40004800000 */
[----:B------:R-:W-:Y:S02]  /*5160*/  ISETP.GT.U32.AND P0, PT, R4, 0x3f, PT ;  /* 0x0000003f0400780c */ /* 0x000fe40003f04070 */
[----:B------:R-:W-:-:S11]  /*5170*/  ISETP.GT.U32.AND P1, PT, R6, 0x3f, PT ;  /* 0x0000003f0600780c */ /* 0x000fd60003f24070 */
[----:B------:R-:W-:Y:S05]  /*5180*/  @P0 BRA `(.L_x_39) ;  /* 0x0000000000300947 */ /* 0x000fea0003800000 */
[----:B------:R-:W-:-:S05]  /*5190*/  IMAD.IADD R7, R1, 0x1, R4 ;  /* 0x0000000101077824 */ /* 0x000fca00078e0204 */
[----:B------:R-:W2:Y:S02]  /*51a0*/  LDL.U8 R5, [R7+0x70] ;  /* 0x0000700007057983 */ /* 0x000ea40000100000 */
[C---:B--2---:R-:W-:Y:S02]  /*51b0*/  LOP3.LUT P0, RZ, R5.reuse, 0xf, RZ, 0xc0, !PT ;  /* 0x0000000f05ff7812 */ /* 0x044fe4000780c0ff */
[----:B------:R-:W-:-:S04]  /*51c0*/  LOP3.LUT R5, R5, 0x80, RZ, 0xc0, !PT ;  /* 0x0000008005057812 */ /* 0x000fc800078ec0ff */
[----:B------:R-:W-:-:S04]  /*51d0*/  ISETP.EQ.OR P0, PT, R5, R16, !P0 ;  /* 0x000000100500720c */ /* 0x000fc80004702670 */
[----:B------:R-:W-:-:S13]  /*51e0*/  ISETP.GT.OR P0, PT, R19, 0xff, P0 ;  /* 0x000000ff1300780c */ /* 0x000fda0000704670 */
[C---:B------:R-:W-:Y:S02]  /*51f0*/  @!P0 IMAD R9, R19.reuse, 0x3, R21 ;  /* 0x0000000313098824 */ /* 0x040fe400078e0215 */
[----:B------:R-:W-:-:S03]  /*5200*/  @!P0 VIADD R5, R19, 0x1 ;  /* 0x0000000113058836 */ /* 0x000fc60000000000 */
[----:B------:R0:W-:Y:S01]  /*5210*/  @!P0 STL.U8 [R9+0x1], R4 ;  /* 0x0000010409008387 */ /* 0x0001e20000100000 */
[----:B------:R-:W-:-:S03]  /*5220*/  @!P0 IMAD.MOV.U32 R19, RZ, RZ, R5 ;  /* 0x000000ffff138224 */ /* 0x000fc600078e0005 */
[----:B------:R0:W-:Y:S04]  /*5230*/  @!P0 STL.U8 [R9], R0 ;  /* 0x0000000009008387 */ /* 0x0001e80000100000 */
[----:B------:R0:W-:Y:S02]  /*5240*/  @!P0 STL.U8 [R9+0x2], RZ ;  /* 0x000002ff09008387 */ /* 0x0001e40000100000 */
.L_x_39:
[----:B------:R-:W-:Y:S05]  /*5250*/  BSYNC.RECONVERGENT B2 ;  /* 0x0000000000027941 */ /* 0x000fea0003800200 */
.L_x_38:
[----:B------:R-:W-:Y:S05]  /*5260*/  @P1 BRA `(.L_x_13) ;  /* 0x0000000000301947 */ /* 0x000fea0003800000 */
[----:B0-----:R-:W-:-:S06]  /*5270*/  IMAD.IADD R4, R1, 0x1, R6 ;  /* 0x0000000101047824 */ /* 0x001fcc00078e0206 */
        /* <DEDUP_REMOVED lines=11> */
.L_x_13:
[----:B------:R-:W-:Y:S05]  /*5330*/  BSYNC.RECONVERGENT B0 ;  /* 0x0000000000007941 */ /* 0x000fea0003800200 */
.L_x_12:
[----:B01234-:R-:W-:-:S05]  /*5340*/  VIADD R0, R0, 0x1 ;  /* 0x0000000100007836 */ /* 0x01ffca0000000000 */
[----:B------:R-:W-:-:S13]  /*5350*/  ISETP.NE.AND P0, PT, R0, 0x40, PT ;  /* 0x000000400000780c */ /* 0x000fda0003f05270 */
[----:B------:R-:W-:Y:S05]  /*5360*/  @P0 BRA `(.L_x_40) ;  /* 0xffffffd800dc0947 */ /* 0x000fea000383ffff */
[----:B------:R-:W0:Y:S01]  /*5370*/  S2R R5, SR_TID.X ;  /* 0x0000000000057919 */ /* 0x000e220000002100 */
[----:B------:R-:W0:Y:S01]  /*5380*/  S2UR UR4, SR_CTAID.X ;  /* 0x00000000000479c3 */ /* 0x000e220000002500 */
[----:B------:R-:W-:-:S04]  /*5390*/  LOP3.LUT R22, R22, 0xffff, RZ, 0xc0, !PT ;  /* 0x0000ffff16167812 */ /* 0x000fc800078ec0ff */
[----:B------:R-:W-:-:S03]  /*53a0*/  ISETP.GT.U32.AND P0, PT, R22, 0x63, PT ;  /* 0x000000631600780c */ /* 0x000fc60003f04070 */
[----:B------:R-:W0:Y:S01]  /*53b0*/  LDC R8, c[0x0][0x360] ;  /* 0x0000d800ff087b82 */ /* 0x000e220000000800 */
[----:B------:R-:W-:Y:S01]  /*53c0*/  ISETP.EQ.OR P0, PT, R19, RZ, P0 ;  /* 0x000000ff1300720c */ /* 0x000fe20000702670 */
[----:B0-----:R-:W-:-:S05]  /*53d0*/  IMAD R8, R8, UR4, R5 ;  /* 0x0000000408087c24 */ /* 0x001fca000f8e0205 */
[----:B------:R-:W-:-:S07]  /*53e0*/  SHF.R.S32.HI R7, RZ, 0x1f, R8 ;  /* 0x0000001fff077819 */ /* 0x000fce0000011408 */
[----:B------:R-:W-:Y:S05]  /*53f0*/  @P0 BRA `(.L_x_41) ;  /* 0x0000005400ec0947 */ /* 0x000fea0003800000 */
[----:B------:R-:W2:Y:S04]  /*5400*/  LDL.U8 R18, [R1+0x70] ;  /* 0x0000700001127983 */ /* 0x000ea80000100000 */
[----:B------:R-:W3:Y:S04]  /*5410*/  LDL.U8 R17, [R1+0x71] ;  /* 0x0000710001117983 */ /* 0x000ee80000100000 */
[----:B------:R0:W5:Y:S04]  /*5420*/  LDL.U8 R14, [R1+0x72] ;  /* 0x00007200010e7983 */ /* 0x0001680000100000 */
[----:B------:R0:W5:Y:S04]  /*5430*/  LDL.U8 R11, [R1+0x73] ;  /* 0x00007300010b7983 */ /* 0x0001680000100000 */
[----:B------:R0:W5:Y:S04]  /*5440*/  LDL.U8 R6, [R1+0x74] ;  /* 0x0000740001067983 */ /* 0x0001680000100000 */
[----:B------:R0:W5:Y:S04]  /*5450*/  LDL.U8 R5, [R1+0x75] ;  /* 0x0000750001057983 */ /* 0x0001680000100000 */
[----:B------:R0:W5:Y:S04]  /*5460*/  LDL.U8 R4, [R1+0x76] ;  /* 0x0000760001047983 */ /* 0x0001680000100000 */
[----:B------:R0:W5:Y:S01]  /*5470*/  LDL.U8 R0, [R1+0x77] ;  /* 0x0000770001007983 */ /* 0x0001620000100000 */
[----:B------:R-:W-:Y:S01]  /*5480*/  BSSY.RECONVERGENT B0, `(.L_x_42) ;  /* 0x0000015000007945 */ /* 0x000fe20003800200 */
[----:B------:R-:W-:-:S02]  /*5490*/  PLOP3.LUT P1, PT, PT, PT, PT, 0x8, 0x80 ;  /* 0x000000000080781c */ /* 0x000fc40003f2e170 */
[----:B------:R-:W-:Y:S02]  /*54a0*/  PRMT R16, RZ, 0x7610, R16 ;  /* 0x00007610ff107816 */ /* 0x000fe40000000010 */
[----:B------:R-:W-:Y:S02]  /*54b0*/  PRMT R15, RZ, 0x7610, R15 ;  /* 0x00007610ff0f7816 */ /* 0x000fe4000000000f */
[----:B--2---:R-:W-:Y:S02]  /*54c0*/  LOP3.LUT P0, R10, R18, 0xf, RZ, 0xc0, !PT ;  /* 0x0000000f120a7812 */ /* 0x004fe4000780c0ff */
[----:B---3--:R-:W-:-:S11]  /*54d0*/  LOP3.LUT P3, R9, R17, 0xf, RZ, 0xc0, !PT ;  /* 0x0000000f11097812 */ /* 0x008fd6000786c0ff */
[----:B0-----:R-:W-:Y:S05]  /*54e0*/  @!P0 BRA `(.L_x_43) ;  /* 0x0000000000388947 */ /* 0x001fea0003800000 */
[----:B------:R-:W-:Y:S02]  /*54f0*/  ISETP.NE.AND P0, PT, R10, 0x4, PT ;  /* 0x000000040a00780c */ /* 0x000fe40003f05270 */
[----:B------:R-:W-:Y:S02]  /*5500*/  PRMT R15, R18, 0x8880, RZ ;  /* 0x00008880120f7816 */ /* 0x000fe400000000ff */
[----:B------:R-:W-:Y:S02]  /*5510*/  ISETP.EQ.OR P0, PT, R10, 0x1, !P0 ;  /* 0x000000010a00780c */ /* 0x000fe40004702670 */
[----:B------:R-:W-:Y:S02]  /*5520*/  PRMT R15, R15, 0x7710, RZ ;  /* 0x000077100f0f7816 */ /* 0x000fe400000000ff */
[----:B------:R-:W-:Y:S01]  /*5530*/  PRMT R16, R18, 0x8880, RZ ;  /* 0x0000888012107816 */ /* 0x000fe200000000ff */
[----:B------:R-:W-:-:S03]  /*5540*/  IMAD.MOV.U32 R18, RZ, RZ, 0x1 ;  /* 0x00000001ff127424 */ /* 0x000fc600078e00ff */
[----:B------:R-:W-:-:S05]  /*5550*/  ISETP.GT.AND P1, PT, R16, -0x1, PT ;  /* 0xffffffff1000780c */ /* 0x000fca0003f24270 */
[----:B------:R-:W-:Y:S02]  /*5560*/  @!P0 ISETP.NE.AND P2, PT, R10, 0x5, PT ;  /* 0x000000050a00880c */ /* 0x000fe40003f45270 */
[----:B------:R-:W-:Y:S02]  /*5570*/  LOP3.LUT R10, R15, 0x80, RZ, 0xc0, !PT ;  /* 0x000000800f0a7812 */ /* 0x000fe400078ec0ff */
[----:B------:R-:W-:Y:S02]  /*5580*/  PRMT R15, R18, 0x7610, R15 ;  /* 0x00007610120f7816 */ /* 0x000fe4000000000f */
[----:B------:R-:W-:Y:S02]  /*5590*/  @!P0 SEL R16, RZ, 0x1, P2 ;  /* 0x00000001ff108807 */ /* 0x000fe40001000000 */
[----:B------:R-:W-:Y:S02]  /*55a0*/  SHF.R.U32.HI R10, RZ, 0x7, R10 ;  /* 0x00000007ff0a7819 */ /* 0x000fe4000001160a */
[----:B------:R-:W-:-:S02]  /*55b0*/  @!P0 PRMT R15, R16, 0x7610, R15 ;  /* 0x00007610100f8816 */ /* 0x000fc4000000000f */
[----:B------:R-:W-:-:S07]  /*55c0*/  PRMT R16, R10, 0x7610, R16 ;  /* 0x000076100a107816 */ /* 0x000fce0000000010 */
.L_x_43:
[----:B------:R-:W-:Y:S05]  /*55d0*/  BSYNC.RECONVERGENT B0 ;  /* 0x0000000000007941 */ /* 0x000fea0003800200 */
.L_x_42:
[----:B------:R-:W-:Y:S01]  /*55e0*/  BSSY.RECONVERGENT B0, `(.L_x_44) ;  /* 0x0000013000007945 */ /* 0x000fe20003800200 */
[----:B------:R-:W-:Y:S02]  /*55f0*/  SEL R10, RZ, 0x1, !P1 ;  /* 0x00000001ff0a7807 */ /* 0x000fe40004800000 */
[----:B------:R-:W-:Y:S01]  /*5600*/  PRMT R18, R15, 0x7610, R18 ;  /* 0x000076100f127816 */ /* 0x000fe20000000012 */
[----:B------:R-:W-:Y:S06]  /*5610*/  @!P3 BRA `(.L_x_45) ;  /* 0x00000000003cb947 */ /* 0x000fec0003800000 */
[----:B------:R-:W-:Y:S02]  /*5620*/  ISETP.NE.AND P0, PT, R9, 0x4, PT ;  /* 0x000000040900780c */ /* 0x000fe40003f05270 */
[----:B------:R-:W-:Y:S02]  /*5630*/  PRMT R18, R17, 0x8880, RZ ;  /* 0x0000888011127816 */ /* 0x000fe400000000ff */
[----:B------:R-:W-:Y:S02]  /*5640*/  ISETP.EQ.OR P0, PT, R9, 0x1, !P0 ;  /* 0x000000010900780c */ /* 0x000fe40004702670 */
[----:B------:R-:W-:Y:S01]  /*5650*/  ISETP.GT.AND P1, PT, R18, -0x1, PT ;  /* 0xffffffff1200780c */ /* 0x000fe20003f24270 */
[----:B------:R-:W-:Y:S01]  /*5660*/  IMAD.MOV.U32 R18, RZ, RZ, 0x1 ;  /* 0x00000001ff127424 */ /* 0x000fe200078e00ff */
[----:B------:R-:W-:-:S04]  /*5670*/  PRMT R17, R17, 0x8880, RZ ;  /* 0x0000888011117816 */ /* 0x000fc800000000ff */
[----:B------:R-:W-:-:S04]  /*5680*/  PRMT R17, R17, 0x7710, RZ ;  /* 0x0000771011117816 */ /* 0x000fc800000000ff */
[----:B------:R-:W-:Y:S02]  /*5690*/  LOP3.LUT R17, R17, 0x80, RZ, 0xc0, !PT ;  /* 0x0000008011117812 */ /* 0x000fe400078ec0ff */
[----:B------:R-:W-:Y:S01]  /*56a0*/  @!P0 ISETP.NE.AND P2, PT, R9, 0x5, PT ;  /* 0x000000050900880c */ /* 0x000fe20003f45270 */
[----:B------:R-:W-:Y:S01]  /*56b0*/  VIADD R9, R10, 0x1 ;  /* 0x000000010a097836 */ /* 0x000fe20000000000 */
[----:B------:R-:W-:Y:S01]  /*56c0*/  LEA.HI R16, R17, R16, RZ, 0x19 ;  /* 0x0000001011107211 */ /* 0x000fe200078fc8ff */
[----:B------:R-:W-:Y:S01]  /*56d0*/  @!P1 IMAD.MOV R9, RZ, RZ, R10 ;  /* 0x000000ffff099224 */ /* 0x000fe200078e020a */
[----:B------:R-:W-:-:S03]  /*56e0*/  @!P0 SEL R15, R15, 0x1, P2 ;  /* 0x000000010f0f8807 */ /* 0x000fc60001000000 */
[----:B------:R-:W-:Y:S01]  /*56f0*/  IMAD.MOV.U32 R10, RZ, RZ, R9 ;  /* 0x000000ffff0a7224 */ /* 0x000fe200078e0009 */
[----:B------:R-:W-:-:S07]  /*5700*/  @!P0 PRMT R18, R15, 0x7610, R18 ;  /* 0x000076100f128816 */ /* 0x000fce0000000012 */
.L_x_45:
[----:B------:R-:W-:Y:S05]  /*5710*/  BSYNC.RECONVERGENT B0 ;  /* 0x0000000000007941 */ /* 0x000fea0003800200 */
.L_x_44:
[----:B-----5:R-:W-:Y:S01]  /*5720*/  LOP3.LUT P0, R26, R14, 0xf, RZ, 0xc0, !PT ;  /* 0x0000000f0e1a7812 */ /* 0x020fe2000780c0ff */
[----:B------:R-:W-:Y:S01]  /*5730*/  BSSY.RECONVERGENT B0, `(.L_x_46) ;  /* 0x0000016000007945 */ /* 0x000fe20003800200 */
[----:B------:R-:W-:Y:S02]  /*5740*/  LOP3.LUT P3, R25, R11, 0xf, RZ, 0xc0, !PT ;  /* 0x0000000f0b197812 */ /* 0x000fe4000786c0ff */
[----:B------:R-:W-:Y:S02]  /*5750*/  LOP3.LUT P2, R22, R6, 0xf, RZ, 0xc0, !PT ;  /* 0x0000000f06167812 */ /* 0x000fe4000784c0ff */
[----:B------:R-:W-:Y:S02]  /*5760*/  LOP3.LUT P1, R17, R5, 0xf, RZ, 0xc0, !PT ;  /* 0x0000000f05117812 */ /* 0x000fe4000782c0ff */
[----:B------:R-:W-:Y:S02]  /*5770*/  LOP3.LUT R9, R16, 0xffff, RZ, 0xc0, !PT ;  /* 0x0000ffff10097812 */ /* 0x000fe400078ec0ff */
[----:B------:R-:W-:-:S03]  /*5780*/  PRMT R15, R18, 0x7610, R15 ;  /* 0x00007610120f7816 */ /* 0x000fc6000000000f */
[----:B------:R-:W-:Y:S06]  /*5790*/  @!P0 BRA `(.L_x_47) ;  /* 0x00000000003c8947 */ /* 0x000fec0003800000 */
[----:B------:R-:W-:Y:S01]  /*57a0*/  PRMT R15, R14, 0x8880, RZ ;  /* 0x000088800e0f7816 */ /* 0x000fe200000000ff */
[----:B------:R-:W-:Y:S01]  /*57b0*/  VIADD R16, R10, 0x1 ;  /* 0x000000010a107836 */ /* 0x000fe20000000000 */
[C---:B------:R-:W-:Y:S02]  /*57c0*/  ISETP.NE.AND P0, PT, R26.reuse, 0x4, PT ;  /* 0x000000041a00780c */ /* 0x040fe40003f05270 */
[----:B------:R-:W-:Y:S01]  /*57d0*/  ISETP.GT.AND P4, PT, R15, -0x1, PT ;  /* 0xffffffff0f00780c */ /* 0x000fe20003f84270 */
[----:B------:R-:W-:Y:S01]  /*57e0*/  IMAD.MOV.U32 R15, RZ, RZ, 0x1 ;  /* 0x00000001ff0f7424 */ /* 0x000fe200078e00ff */
[----:B------:R-:W-:Y:S02]  /*57f0*/  ISETP.EQ.OR P0, PT, R26, 0x1, !P0 ;  /* 0x000000011a00780c */ /* 0x000fe40004702670 */
[----:B------:R-:W-:-:S09]  /*5800*/  PRMT R14, R14, 0x8880, RZ ;  /* 0x000088800e0e7816 */ /* 0x000fd200000000ff */
[----:B------:R-:W-:Y:S01]  /*5810*/  @!P4 IMAD.MOV R16, RZ, RZ, R10 ;  /* 0x000000ffff10c224 */ /* 0x000fe200078e020a */
[----:B------:R-:W-:Y:S02]  /*5820*/  PRMT R10, R14, 0x7710, RZ ;  /* 0x000077100e0a7816 */ /* 0x000fe400000000ff */
[----:B------:R-:W-:Y:S02]  /*5830*/  @!P0 ISETP.NE.AND P5, PT, R26, 0x5, PT ;  /* 0x000000051a00880c */ /* 0x000fe40003fa5270 */
[----:B------:R-:W-:Y:S02]  /*5840*/  LOP3.LUT R10, R10, 0x80, RZ, 0xc0, !PT ;  /* 0x000000800a0a7812 */ /* 0x000fe400078ec0ff */
[----:B------:R-:W-:Y:S02]  /*5850*/  @!P0 SEL R18, R18, 0x1, P5 ;  /* 0x0000000112128807 */ /* 0x000fe40002800000 */
[----:B------:R-:W-:Y:S01]  /*5860*/  LEA.HI R9, R10, R9, RZ, 0x19 ;  /* 0x000000090a097211 */ /* 0x000fe200078fc8ff */
[----:B------:R-:W-:Y:S01]  /*5870*/  IMAD.MOV.U32 R10, RZ, RZ, R16 ;  /* 0x000000ffff0a7224 */ /* 0x000fe200078e0010 */
[----:B------:R-:W-:-:S07]  /*5880*/  @!P0 PRMT R15, R18, 0x7610, R15 ;  /* 0x00007610120f8816 */ /* 0x000fce000000000f */
.L_x_47:
[----:B------:R-:W-:Y:S05]  /*5890*/  BSYNC.RECONVERGENT B0 ;  /* 0x0000000000007941 */ /* 0x000fea0003800200 */
.L_x_46:
[----:B------:R-:W-:Y:S01]  /*58a0*/  BSSY.RECONVERGENT B0, `(.L_x_48) ;  /* 0x0000012000007945 */ /* 0x000fe20003800200 */
[----:B------:R-:W-:-:S03]  /*58b0*/  PRMT R14, R15, 0x7610, R14 ;  /* 0x000076100f0e7816 */ /* 0x000fc6000000000e */
[----:B------:R-:W-:Y:S05]  /*58c0*/  @!P3 BRA `(.L_x_49) ;  /* 0x00000000003cb947 */ /* 0x000fea0003800000 */
[----:B------:R-:W-:Y:S01]  /*58d0*/  ISETP.NE.AND P0, PT, R25, 0x4, PT ;  /* 0x000000041900780c */ /* 0x000fe20003f05270 */
[----:B------:R-:W-:Y:S01]  /*58e0*/  VIADD R18, R10, 0x1 ;  /* 0x000000010a127836 */ /* 0x000fe20000000000 */
        /* <DEDUP_REMOVED lines=8> */
[----:B------:R-:W-:Y:S01]  /*5970*/  @!P3 IMAD.MOV R18, RZ, RZ, R10 ;  /* 0x000000ffff12b224 */ /* 0x000fe200078e020a */
[----:B------:R-:W-:Y:S02]  /*5980*/  LEA.HI R9, R16, R9, RZ, 0x19 ;  /* 0x0000000910097211 */ /* 0x000fe400078fc8ff */
[----:B------:R-:W-:Y:S01]  /*5990*/  @!P0 SEL R15, R15, 0x1, P4 ;  /* 0x000000010f0f8807 */ /* 0x000fe20002000000 */
[----:B------:R-:W-:-:S03]  /*59a0*/  IMAD.MOV.U32 R10, RZ, RZ, R18 ;  /* 0x000000ffff0a7224 */ /* 0x000fc600078e0012 */
[----:B------:R-:W-:-:S07]  /*59b0*/  @!P0 PRMT R14, R15, 0x7610, R14 ;  /* 0x000076100f0e8816 */ /* 0x000fce000000000e */
.L_x_49:
[----:B------:R-:W-:Y:S05]  /*59c0*/  BSYNC.RECONVERGENT B0 ;  /* 0x0000000000007941 */ /* 0x000fea0003800200 */
.L_x_48:
        /* <DEDUP_REMOVED lines=18> */
.L_x_51:
[----:B------:R-:W-:Y:S05]  /*5af0*/  BSYNC.RECONVERGENT B0 ;  /* 0x0000000000007941 */ /* 0x000fea0003800200 */
.L_x_50:
[----:B------:R-:W-:Y:S01]  /*5b00*/  BSSY.RECONVERGENT B0, `(.L_x_52) ;  /* 0x0000012000007945 */ /* 0x000fe20003800200 */
[----:B------:R-:W-:-:S03]  /*5b10*/  PRMT R25, R11, 0x7610, R25 ;  /* 0x000076100b197816 */ /* 0x000fc60000000019 */
[----:B------:R-:W-:Y:S05]  /*5b20*/  @!P1 BRA `(.L_x_53) ;  /* 0x00000000003c9947 */ /* 0x000fea0003800000 */
[----:B------:R-:W-:Y:S01]  /*5b30*/  ISETP.NE.AND P0, PT, R17, 0x4, PT ;  /* 0x000000041100780c */ /* 0x000fe20003f05270 */
[----:B------:R-:W-:Y:S01]  /*5b40*/  IMAD.MOV.U32 R25, RZ, RZ, 0x1 ;  /* 0x00000001ff197424 */ /* 0x000fe200078e00ff */
[----:B------:R-:W-:Y:S01]  /*5b50*/  PRMT R6, R5, 0x8880, RZ ;  /* 0x0000888005067816 */ /* 0x000fe200000000ff */
[----:B------:R-:W-:Y:S01]  /*5b60*/  VIADD R14, R10, 0x1 ;  /* 0x000000010a0e7836 */ /* 0x000fe20000000000 */
[----:B------:R-:W-:Y:S02]  /*5b70*/  ISETP.EQ.OR P0, PT, R17, 0x1, !P0 ;  /* 0x000000011100780c */ /* 0x000fe40004702670 */
[----:B------:R-:W-:Y:S02]  /*5b80*/  ISETP.GT.AND P1, PT, R6, -0x1, PT ;  /* 0xffffffff0600780c */ /* 0x000fe40003f24270 */
        /* <DEDUP_REMOVED lines=9> */
.L_x_53:
[----:B------:R-:W-:Y:S05]  /*5c20*/  BSYNC.RECONVERGENT B0 ;  /* 0x0000000000007941 */ /* 0x000fea0003800200 */
.L_x_52:
[----:B------:R0:W5:Y:S04]  /*5c30*/  LDL.U8 R22, [R1+0x78] ;  /* 0x0000780001167983 */ /* 0x0001680000100000 */
[----:B------:R0:W5:Y:S04]  /*5c40*/  LDL.U8 R16, [R1+0x79] ;  /* 0x0000790001107983 */ /* 0x0001680000100000 */
[----:B------:R0:W5:Y:S04]  /*5c50*/  LDL.U8 R15, [R1+0x7a] ;  /* 0x00007a00010f7983 */ /* 0x0001680000100000 */
[----:B------:R0:W5:Y:S04]  /*5c60*/  LDL.U8 R14, [R1+0x7b] ;  /* 0x00007b00010e7983 */ /* 0x0001680000100000 */
[----:B------:R0:W5:Y:S04]  /*5c70*/  LDL.U8 R11, [R1+0x7c] ;  /* 0x00007c00010b7983 */ /* 0x0001680000100000 */
[----:B------:R0:W5:Y:S04]  /*5c80*/  LDL.U8 R6, [R1+0x7d] ;  /* 0x00007d0001067983 */ /* 0x0001680000100000 */
[----:B------:R0:W5:Y:S01]  /*5c90*/  LDL.U8 R5, [R1+0x7e] ;  /* 0x00007e0001057983 */ /* 0x0001620000100000 */
[----:B------:R-:W-:Y:S01]  /*5ca0*/  LOP3.LUT P0, R18, R4, 0xf, RZ, 0xc0, !PT ;  /* 0x0000000f04127812 */ /* 0x000fe2000780c0ff */
[----:B------:R-:W-:Y:S01]  /*5cb0*/  BSSY.RECONVERGENT B0, `(.L_x_54) ;  /* 0x0000012000007945 */ /* 0x000fe20003800200 */
[----:B------:R-:W-:-:S11]  /*5cc0*/  PRMT R17, R25, 0x7610, R17 ;  /* 0x0000761019117816 */ /* 0x000fd60000000011 */
[----:B0-----:R-:W-:Y:S05]  /*5cd0*/  @!P0 BRA `(.L_x_55) ;  /* 0x00000000003c8947 */ /* 0x001fea0003800000 */
        /* <DEDUP_REMOVED lines=15> */
.L_x_55:
[----:B------:R-:W-:Y:S05]  /*5dd0*/  BSYNC.RECONVERGENT B0 ;  /* 0x0000000000007941 */ /* 0x000fea0003800200 */
.L_x_54:
[----:B------:R-:W-:Y:S01]  /*5de0*/  LOP3.LUT P0, R18, R0, 0xf, RZ, 0xc0, !PT ;  /* 0x0000000f00127812 */ /* 0x000fe2000780c0ff */
[----:B------:R-:W-:Y:S01]  /*5df0*/  BSSY.RECONVERGENT B0, `(.L_x_56) ;  /* 0x0000013000007945 */ /* 0x000fe20003800200 */
[----:B-----5:R-:W-:Y:S02]  /*5e00*/  LOP3.LUT P3, R25, R22, 0xf, RZ, 0xc0, !PT ;  /* 0x0000000f16197812 */ /* 0x020fe4000786c0ff */
[----:B------:R-:W-:-:S09]  /*5e10*/  PRMT R4, R17, 0x7610, R4 ;  /* 0x0000761011047816 */ /* 0x000fd20000000004 */
[----:B------:R-:W-:Y:S05]  /*5e20*/  @!P0 BRA `(.L_x_57) ;  /* 0x00000000003c8947 */ /* 0x000fea0003800000 */
        /* <DEDUP_REMOVED lines=15> */
.L_x_57:
[----:B------:R-:W-:Y:S05]  /*5f20*/  BSYNC.RECONVERGENT B0 ;  /* 0x0000000000007941 */ /* 0x000fea0003800200 */
.L_x_56:
[----:B------:R-:W-:Y:S01]  /*5f30*/  BSSY.RECONVERGENT B0, `(.L_x_58) ;  /* 0x0000012000007945 */ /* 0x000fe20003800200 */
[----:B------:R-:W-:-:S03]  /*5f40*/  PRMT R0, R4, 0x7610, R0 ;  /* 0x0000761004007816 */ /* 0x000fc60000000000 */
[----:B------:R-:W-:Y:S05]  /*5f50*/  @!P3 BRA `(.L_x_59) ;  /* 0x00000000003cb947 */ /* 0x000fea0003800000 */
[C---:B------:R-:W-:Y:S02]  /*5f60*/  ISETP.NE.AND P0, PT, R25.reuse, 0x4, PT ;  /* 0x000000041900780c */ /* 0x040fe40003f05270 */
[----:B------:R-:W-:Y:S02]  /*5f70*/  PRMT R0, R22, 0x8880, RZ ;  /* 0x0000888016007816 */ /* 0x000fe400000000ff */
[----:B------:R-:W-:Y:S02]  /*5f80*/  ISETP.EQ.OR P0, PT, R25, 0x1, !P0 ;  /* 0x000000011900780c */ /* 0x000fe40004702670 */
[----:B------:R-:W-:Y:S01]  /*5f90*/  ISETP.GT.AND P1, PT, R0, -0x1, PT ;  /* 0xffffffff0000780c */ /* 0x000fe20003f24270 */
[----:B------:R-:W-:Y:S01]  /*5fa0*/  IMAD.MOV.U32 R0, RZ, RZ, 0x1 ;  /* 0x00000001ff007424 */ /* 0x000fe200078e00ff */
[----:B------:R-:W-:Y:S01]  /*5fb0*/  PRMT R17, R22, 0x8880, RZ ;  /* 0x0000888016117816 */ /* 0x000fe200000000ff */
[----:B------:R-:W-:-:S03]  /*5fc0*/  VIADD R22, R10, 0x1 ;  /* 0x000000010a167836 */ /* 0x000fc60000000000 */
        /* <DEDUP_REMOVED lines=8> */
.L_x_59:
[----:B------:R-:W-:Y:S05]  /*6050*/  BSYNC.RECONVERGENT B0 ;  /* 0x0000000000007941 */ /* 0x000fea0003800200 */
.L_x_58:
[----:B------:R-:W-:Y:S01]  /*6060*/  LOP3.LUT P0, R17, R16, 0xf, RZ, 0xc0, !PT ;  /* 0x0000000f10117812 */ /* 0x000fe2000780c0ff */
[----:B------:R-:W-:Y:S01]  /*6070*/  BSSY.RECONVERGENT B0, `(.L_x_60) ;  /* 0x0000015000007945 */ /* 0x000fe20003800200 */
[----:B------:R-:W-:Y:S02]  /*6080*/  LOP3.LUT P3, R25, R15, 0xf, RZ, 0xc0, !PT ;  /* 0x0000000f0f197812 */ /* 0x000fe4000786c0ff */
[----:B------:R-:W-:Y:S02]  /*6090*/  LOP3.LUT P2, R22, R14, 0xf, RZ, 0xc0, !PT ;  /* 0x0000000f0e167812 */ /* 0x000fe4000784c0ff */
[----:B------:R-:W-:Y:S02]  /*60a0*/  LOP3.LUT P1, R18, R11, 0xf, RZ, 0xc0, !PT ;  /* 0x0000000f0b127812 */ /* 0x000fe4000782c0ff */
[----:B------:R-:W-:-:S05]  /*60b0*/  PRMT R4, R0, 0x7610, R4 ;  /* 0x0000761000047816 */ /* 0x000fca0000000004 */
[----:B------:R-:W-:Y:S06]  /*60c0*/  @!P0 BRA `(.L_x_61) ;  /* 0x00000000003c8947 */ /* 0x000fec0003800000 */
[C---:B------:R-:W-:Y:S02]  /*60d0*/  ISETP.NE.AND P0, PT, R17.reuse, 0x4, PT ;  /* 0x000000041100780c */ /* 0x040fe40003f05270 */
[----:B------:R-:W-:Y:S02]  /*60e0*/  PRMT R4, R16, 0x8880, RZ ;  /* 0x0000888010047816 */ /* 0x000fe400000000ff */
[----:B------:R-:W-:Y:S02]  /*60f0*/  ISETP.EQ.OR P0, PT, R17, 0x1, !P0 ;  /* 0x000000011100780c */ /* 0x000fe40004702670 */
[----:B------:R-:W-:Y:S01]  /*6100*/  ISETP.GT.AND P4, PT, R4, -0x1, PT ;  /* 0xffffffff0400780c */ /* 0x000fe20003f84270 */
[----:B------:R-:W-:Y:S01]  /*6110*/  IMAD.MOV.U32 R4, RZ, RZ, 0x1 ;  /* 0x00000001ff047424 */ /* 0x000fe200078e00ff */
[----:B------:R-:W-:-:S09]  /*6120*/  PRMT R16, R16, 0x8880, RZ ;  /* 0x0000888010107816 */ /* 0x000fd200000000ff */
[----:B------:R-:W-:Y:S01]  /*6130*/  @!P0 ISETP.NE.AND P5, PT, R17, 0x5, PT ;  /* 0x000000051100880c */ /* 0x000fe20003fa5270 */
[----:B------:R-:W-:Y:S02]  /*6140*/  VIADD R17, R10, 0x1 ;  /* 0x000000010a117836 */ /* 0x000fe40000000000 */
[----:B------:R-:W-:Y:S01]  /*6150*/  @!P4 IMAD.MOV R17, RZ, RZ, R10 ;  /* 0x000000ffff11c224 */ /* 0x000fe200078e020a */
[----:B------:R-:W-:Y:S02]  /*6160*/  PRMT R10, R16, 0x7710, RZ ;  /* 0x00007710100a7816 */ /* 0x000fe400000000ff */
[----:B------:R-:W-:Y:S02]  /*6170*/  @!P0 SEL R0, R0, 0x1, P5 ;  /* 0x0000000100008807 */ /* 0x000fe40002800000 */
[----:B------:R-:W-:Y:S02]  /*6180*/  LOP3.LUT R10, R10, 0x80, RZ, 0xc0, !PT ;  /* 0x000000800a0a7812 */ /* 0x000fe400078ec0ff */
[----:B------:R-:W-:-:S02]  /*6190*/  @!P0 PRMT R4, R0, 0x7610, R4 ;  /* 0x0000761000048816 */ /* 0x000fc40000000004 */
[----:B------:R-:W-:Y:S01]  /*61a0*/  LEA.HI R9, R10, R9, RZ, 0x19 ;  /* 0x000000090a097211 */ /* 0x000fe200078fc8ff */
[----:B------:R-:W-:-:S07]  /*61b0*/  IMAD.MOV.U32 R10, RZ, RZ, R17 ;  /* 0x000000ffff0a7224 */ /* 0x000fce00078e0011 */
.L_x_61:
[----:B------:R-:W-:Y:S05]  /*61c0*/  BSYNC.RECONVERGENT B0 ;  /* 0x0000000000007941 */ /* 0x000fea0003800200 */
.L_x_60:
        /* <DEDUP_REMOVED lines=18> */
.L_x_63:
[----:B------:R-:W-:Y:S05]  /*62f0*/  BSYNC.RECONVERGENT B0 ;  /* 0x0000000000007941 */ /* 0x000fea0003800200 */
.L_x_62:
        /* <DEDUP_REMOVED lines=18> */
.L_x_65:
[----:B------:R-:W-:Y:S05]  /*6420*/  BSYNC.RECONVERGENT B0 ;  /* 0x0000000000007941 */ /* 0x000fea0003800200 */
.L_x_64:
        /* <DEDUP_REMOVED lines=8> */
[C---:B------:R-:W-:Y:S02]  /*64b0*/  ISETP.GT.AND P1, PT, R0.reuse, -0x1, PT ;  /* 0xffffffff0000780c */ /* 0x040fe40003f24270 */
[----:B------:R-:W-:-:S04]  /*64c0*/  PRMT R0, R0, 0x7710, RZ ;  /* 0x0000771000007816 */ /* 0x000fc800000000ff */
[----:B------:R-:W-:-:S04]  /*64d0*/  LOP3.LUT R0, R0, 0x80, RZ, 0xc0, !PT ;  /* 0x0000008000007812 */ /* 0x000fc800078ec0ff */
[----:B------:R-:W-:Y:S02]  /*64e0*/  LEA.HI R9, R0, R9, RZ, 0x19 ;  /* 0x0000000900097211 */ /* 0x000fe400078fc8ff */
[----:B------:R-:W-:Y:S01]  /*64f0*/  @!P0 ISETP.NE.AND P2, PT, R18, 0x5, PT ;  /* 0x000000051200880c */ /* 0x000fe20003f45270 */
[----:B------:R-:W-:-:S03]  /*6500*/  @!P1 IMAD.MOV R11, RZ, RZ, R10 ;  /* 0x000000ffff0b9224 */ /* 0x000fc600078e020a */
[----:B------:R-:W-:Y:S01]  /*6510*/  @!P0 SEL R4, R4, 0x1, P2 ;  /* 0x0000000104048807 */ /* 0x000fe20001000000 */
[----:B------:R-:W-:-:S03]  /*6520*/  IMAD.MOV.U32 R10, RZ, RZ, R11 ;  /* 0x000000ffff0a7224 */ /* 0x000fc600078e000b */
[----:B------:R-:W-:-:S07]  /*6530*/  @!P0 PRMT R25, R4, 0x7610, R25 ;  /* 0x0000761004198816 */ /* 0x000fce0000000019 */
.L_x_67:
[----:B------:R-:W-:Y:S05]  /*6540*/  BSYNC.RECONVERGENT B0 ;  /* 0x0000000000007941 */ /* 0x000fea0003800200 */
.L_x_66:
        /* <DEDUP_REMOVED lines=26> */
.L_x_69:
[----:B------:R-:W-:Y:S05]  /*66f0*/  BSYNC.RECONVERGENT B0 ;  /* 0x0000000000007941 */ /* 0x000fea0003800200 */
.L_x_68:
[----:B------:R-:W-:Y:S01]  /*6700*/  LOP3.LUT P0, R18, R5, 0xf, RZ, 0xc0, !PT ;  /* 0x0000000f05127812 */ /* 0x000fe2000780c0ff */
[----:B------:R-:W-:Y:S01]  /*6710*/  BSSY.RECONVERGENT B0, `(.L_x_70) ;  /* 0x0000013000007945 */ /* 0x000fe20003800200 */
[----:B-----5:R-:W-:Y:S02]  /*6720*/  LOP3.LUT P3, R25, R22, 0xf, RZ, 0xc0, !PT ;  /* 0x0000000f16197812 */ /* 0x020fe4000786c0ff */
[----:B------:R-:W-:-:S09]  /*6730*/  PRMT R6, R17, 0x7610, R6 ;  /* 0x0000761011067816 */ /* 0x000fd20000000006 */
[----:B------:R-:W-:Y:S05]  /*6740*/  @!P0 BRA `(.L_x_71) ;  /* 0x00000000003c8947 */ /* 0x000fea0003800000 */
[C---:B------:R-:W-:Y:S02]  /*6750*/  ISETP.NE.AND P0, PT, R18.reuse, 0x4, PT ;  /* 0x000000041200780c */ /* 0x040fe40003f05270 */
[C---:B------:R-:W-:Y:S02]  /*6760*/  PRMT R6, R5.reuse, 0x8880, RZ ;  /* 0x0000888005067816 */ /* 0x040fe400000000ff */
[----:B------:R-:W-:Y:S02]  /*6770*/  ISETP.EQ.OR P0, PT, R18, 0x1, !P0 ;  /* 0x000000011200780c */ /* 0x000fe40004702670 */
[----:B------:R-:W-:Y:S01]  /*6780*/  ISETP.GT.AND P1, PT, R6, -0x1, PT ;  /* 0xffffffff0600780c */ /* 0x000fe20003f24270 */
[----:B------:R-:W-:Y:S01]  /*6790*/  IMAD.MOV.U32 R6, RZ, RZ, 0x1 ;  /* 0x00000001ff067424 */ /* 0x000fe200078e00ff */
[----:B------:R-:W-:-:S04]  /*67a0*/  PRMT R5, R5, 0x8880, RZ ;  /* 0x0000888005057816 */ /* 0x000fc800000000ff */
[----:B------:R-:W-:-:S05]  /*67b0*/  PRMT R5, R5, 0x7710, RZ ;  /* 0x0000771005057816 */ /* 0x000fca00000000ff */
[----:B------:R-:W-:Y:S01]  /*67c0*/  @!P0 ISETP.NE.AND P2, PT, R18, 0x5, PT ;  /* 0x000000051200880c */ /* 0x000fe20003f45270 */
[----:B------:R-:W-:Y:S02]  /*67d0*/  VIADD R18, R10, 0x1 ;  /* 0x000000010a127836 */ /* 0x000fe40000000000 */
[----:B------:R-:W-:Y:S01]  /*67e0*/  @!P1 IMAD.MOV R18, RZ, RZ, R10 ;  /* 0x000000ffff129224 */ /* 0x000fe200078e020a */
[----:B------:R-:W-:Y:S02]  /*67f0*/  LOP3.LUT R10, R5, 0x80, RZ, 0xc0, !PT ;  /* 0x00000080050a7812 */ /* 0x000fe400078ec0ff */
[----:B------:R-:W-:Y:S02]  /*6800*/  @!P0 SEL R17, R17, 0x1, P2 ;  /* 0x0000000111118807 */ /* 0x000fe40001000000 */
[----:B------:R-:W-:Y:S01]  /*6810*/  LEA.HI R9, R10, R9, RZ, 0x19 ;  /* 0x000000090a097211 */ /* 0x000fe200078fc8ff */
[----:B------:R-:W-:Y:S01]  /*6820*/  IMAD.MOV.U32 R10, RZ, RZ, R18 ;  /* 0x000000ffff0a7224 */ /* 0x000fe200078e0012 */
[----:B------:R-:W-:-:S07]  /*6830*/  @!P0 PRMT R6, R17, 0x7610, R6 ;  /* 0x0000761011068816 */ /* 0x000fce0000000006 */
.L_x_71:
[----:B------:R-:W-:Y:S05]  /*6840*/  BSYNC.RECONVERGENT B0 ;  /* 0x0000000000007941 */ /* 0x000fea0003800200 */
.L_x_70:
[----:B------:R-:W-:Y:S01]  /*6850*/  BSSY.RECONVERGENT B0, `(.L_x_72) ;  /* 0x0000012000007945 */ /* 0x000fe20003800200 */
[----:B------:R-:W-:-:S03]  /*6860*/  PRMT R5, R6, 0x7610, R5 ;  /* 0x0000761006057816 */ /* 0x000fc60000000005 */
[----:B------:R-:W-:Y:S05]  /*6870*/  @!P3 BRA `(.L_x_73) ;  /* 0x00000000003cb947 */ /* 0x000fea0003800000 */
[C---:B------:R-:W-:Y:S02]  /*6880*/  ISETP.NE.AND P0, PT, R25.reuse, 0x4, PT ;  /* 0x000000041900780c */ /* 0x040fe40003f05270 */
[C---:B------:R-:W-:Y:S02]  /*6890*/  PRMT R5, R22.reuse, 0x8880, RZ ;  /* 0x0000888016057816 */ /* 0x040fe400000000ff */
        /* <DEDUP_REMOVED lines=13> */
.L_x_73:
[----:B------:R-:W-:Y:S05]  /*6970*/  BSYNC.RECONVERGENT B0 ;  /* 0x0000000000007941 */ /* 0x000fea0003800200 */
.L_x_72:
        /* <DEDUP_REMOVED lines=22> */
.L_x_75:
[----:B------:R-:W-:Y:S05]  /*6ae0*/  BSYNC.RECONVERGENT B0 ;  /* 0x0000000000007941 */ /* 0x000fea0003800200 */
.L_x_74:
        /* <DEDUP_REMOVED lines=18> */
.L_x_77:
[----:B------:R-:W-:Y:S05]  /*6c10*/  BSYNC.RECONVERGENT B0 ;  /* 0x0000000000007941 */ /* 0x000fea0003800200 */
.L_x_76:
        /* <DEDUP_REMOVED lines=18> */
.L_x_79:
[----:B------:R-:W-:Y:S05]  /*6d40*/  BSYNC.RECONVERGENT B0 ;  /* 0x0000000000007941 */ /* 0x000fea0003800200 */
.L_x_78:
        /* <DEDUP_REMOVED lines=17> */
.L_x_81:
[----:B------:R-:W-:Y:S05]  /*6e60*/  BSYNC.RECONVERGENT B0 ;  /* 0x0000000000007941 */ /* 0x000fea0003800200 */
.L_x_80:
        /* <DEDUP_REMOVED lines=26> */
.L_x_83:
[----:B------:R-:W-:Y:S05]  /*7010*/  BSYNC.RECONVERGENT B0 ;  /* 0x0000000000007941 */ /* 0x000fea0003800200 */
.L_x_82:
        /* <DEDUP_REMOVED lines=20> */
.L_x_85:
[----:B------:R-:W-:Y:S05]  /*7160*/  BSYNC.RECONVERGENT B0 ;  /* 0x0000000000007941 */ /* 0x000fea0003800200 */
.L_x_84:
        /* <DEDUP_REMOVED lines=18> */
.L_x_87:
[----:B------:R-:W-:Y:S05]  /*7290*/  BSYNC.RECONVERGENT B0 ;  /* 0x0000000000007941 */ /* 0x000fea0003800200 */
.L_x_86:
        /* <DEDUP_REMOVED lines=22> */
.L_x_89:
[----:B------:R-:W-:Y:S05]  /*7400*/  BSYNC.RECONVERGENT B0 ;  /* 0x0000000000007941 */ /* 0x000fea0003800200 */
.L_x_88:
        /* <DEDUP_REMOVED lines=18> */
.L_x_91:
[----:B------:R-:W-:Y:S05]  /*7530*/  BSYNC.RECONVERGENT B0 ;  /* 0x0000000000007941 */ /* 0x000fea0003800200 */
.L_x_90:
        /* <DEDUP_REMOVED lines=18> */
.L_x_93:
[----:B------:R-:W-:Y:S05]  /*7660*/  BSYNC.RECONVERGENT B0 ;  /* 0x0000000000007941 */ /* 0x000fea0003800200 */
.L_x_92:
        /* <DEDUP_REMOVED lines=17> */
.L_x_95:
[----:B------:R-:W-:Y:S05]  /*7780*/  BSYNC.RECONVERGENT B0 ;  /* 0x0000000000007941 */ /* 0x000fea0003800200 */
.L_x_94:
        /* <DEDUP_REMOVED lines=26> */
.L_x_97:
[----:B------:R-:W-:Y:S05]  /*7930*/  BSYNC.RECONVERGENT B0 ;  /* 0x0000000000007941 */ /* 0x000fea0003800200 */
.L_x_96:
        /* <DEDUP_REMOVED lines=20> */
.L_x_99:
[----:B------:R-:W-:Y:S05]  /*7a80*/  BSYNC.RECONVERGENT B0 ;  /* 0x0000000000007941 */ /* 0x000fea0003800200 */
.L_x_98:
        /* <DEDUP_REMOVED lines=18> */
.L_x_101:
[----:B------:R-:W-:Y:S05]  /*7bb0*/  BSYNC.RECONVERGENT B0 ;  /* 0x0000000000007941 */ /* 0x000fea0003800200 */
.L_x_100:
        /* <DEDUP_REMOVED lines=22> */
.L_x_103:
[----:B------:R-:W-:Y:S05]  /*7d20*/  BSYNC.RECONVERGENT B0 ;  /* 0x0000000000007941 */ /* 0x000fea0003800200 */
.L_x_102:
        /* <DEDUP_REMOVED lines=18> */
.L_x_105:
[----:B------:R-:W-:Y:S05]  /*7e50*/  BSYNC.RECONVERGENT B0 ;  /* 0x0000000000007941 */ /* 0x000fea0003800200 */
.L_x_104:
        /* <DEDUP_REMOVED lines=18> */
.L_x_107:
[----:B------:R-:W-:Y:S05]  /*7f80*/  BSYNC.RECONVERGENT B0 ;  /* 0x0000000000007941 */ /* 0x000fea0003800200 */
.L_x_106:
        /* <DEDUP_REMOVED lines=17> */
.L_x_109:
[----:B------:R-:W-:Y:S05]  /*80a0*/  BSYNC.RECONVERGENT B0 ;  /* 0x0000000000007941 */ /* 0x000fea0003800200 */
.L_x_108:
        /* <DEDUP_REMOVED lines=26> */
.L_x_111:
[----:B------:R-:W-:Y:S05]  /*8250*/  BSYNC.RECONVERGENT B0 ;  /* 0x0000000000007941 */ /* 0x000fea0003800200 */
.L_x_110:
        /* <DEDUP_REMOVED lines=20> */
.L_x_113:
[----:B------:R-:W-:Y:S05]  /*83a0*/  BSYNC.RECONVERGENT B0 ;  /* 0x0000000000007941 */ /* 0x000fea0003800200 */
.L_x_112:
        /* <DEDUP_REMOVED lines=18> */
.L_x_115:
[----:B------:R-:W-:Y:S05]  /*84d0*/  BSYNC.RECONVERGENT B0 ;  /* 0x0000000000007941 */ /* 0x000fea0003800200 */
.L_x_114:
        /* <DEDUP_REMOVED lines=22> */
.L_x_117:
[----:B------:R-:W-:Y:S05]  /*8640*/  BSYNC.RECONVERGENT B0 ;  /* 0x0000000000007941 */ /* 0x000fea0003800200 */
.L_x_116:
        /* <DEDUP_REMOVED lines=18> */
.L_x_119:
[----:B------:R-:W-:Y:S05]  /*8770*/  BSYNC.RECONVERGENT B0 ;  /* 0x0000000000007941 */ /* 0x000fea0003800200 */
.L_x_118:
        /* <DEDUP_REMOVED lines=18> */
.L_x_121:
[----:B------:R-:W-:Y:S05]  /*88a0*/  BSYNC.RECONVERGENT B0 ;  /* 0x0000000000007941 */ /* 0x000fea0003800200 */
.L_x_120:
        /* <DEDUP_REMOVED lines=17> */
.L_x_123:
[----:B------:R-:W-:Y:S05]  /*89c0*/  BSYNC.RECONVERGENT B0 ;  /* 0x0000000000007941 */ /* 0x000fea0003800200 */
.L_x_122:
        /* <DEDUP_REMOVED lines=26> */
.L_x_125:
[----:B------:R-:W-:Y:S05]  /*8b70*/  BSYNC.RECONVERGENT B0 ;  /* 0x0000000000007941 */ /* 0x000fea0003800200 */
.L_x_124:
        /* <DEDUP_REMOVED lines=20> */
.L_x_127:
[----:B------:R-:W-:Y:S05]  /*8cc0*/  BSYNC.RECONVERGENT B0 ;  /* 0x0000000000007941 */ /* 0x000fea0003800200 */
.L_x_126:
        /* <DEDUP_REMOVED lines=18> */
.L_x_129:
[----:B------:R-:W-:Y:S05]  /*8df0*/  BSYNC.RECONVERGENT B0 ;  /* 0x0000000000007941 */ /* 0x000fea0003800200 */
.L_x_128:
        /* <DEDUP_REMOVED lines=22> */
.L_x_131:
[----:B------:R-:W-:Y:S05]  /*8f60*/  BSYNC.RECONVERGENT B0 ;  /* 0x0000000000007941 */ /* 0x000fea0003800200 */
.L_x_130:
        /* <DEDUP_REMOVED lines=18> */
.L_x_133:
[----:B------:R-:W-:Y:S05]  /*9090*/  BSYNC.RECONVERGENT B0 ;  /* 0x0000000000007941 */ /* 0x000fea0003800200 */
.L_x_132:
        /* <DEDUP_REMOVED lines=18> */
.L_x_135:
[----:B------:R-:W-:Y:S05]  /*91c0*/  BSYNC.RECONVERGENT B0 ;  /* 0x0000000000007941 */ /* 0x000fea0003800200 */
.L_x_134:
        /* <DEDUP_REMOVED lines=17> */
.L_x_137:
[----:B------:R-:W-:Y:S05]  /*92e0*/  BSYNC.RECONVERGENT B0 ;  /* 0x0000000000007941 */ /* 0x000fea0003800200 */
.L_x_136:
        /* <DEDUP_REMOVED lines=26> */
.L_x_139:
[----:B------:R-:W-:Y:S05]  /*9490*/  BSYNC.RECONVERGENT B0 ;  /* 0x0000000000007941 */ /* 0x000fea0003800200 */
.L_x_138:
        /* <DEDUP_REMOVED lines=20> */
.L_x_141:
[----:B------:R-:W-:Y:S05]  /*95e0*/  BSYNC.RECONVERGENT B0 ;  /* 0x0000000000007941 */ /* 0x000fea0003800200 */
.L_x_140:
        /* <DEDUP_REMOVED lines=18> */
.L_x_143:
[----:B------:R-:W-:Y:S05]  /*9710*/  BSYNC.RECONVERGENT B0 ;  /* 0x0000000000007941 */ /* 0x000fea0003800200 */
.L_x_142:
        /* <DEDUP_REMOVED lines=22> */
.L_x_145:
[----:B------:R-:W-:Y:S05]  /*9880*/  BSYNC.RECONVERGENT B0 ;  /* 0x0000000000007941 */ /* 0x000fea0003800200 */
.L_x_144:
        /* <DEDUP_REMOVED lines=18> */
.L_x_147:
[----:B------:R-:W-:Y:S05]  /*99b0*/  BSYNC.RECONVERGENT B0 ;  /* 0x0000000000007941 */ /* 0x000fea0003800200 */
.L_x_146:
        /* <DEDUP_REMOVED lines=18> */
.L_x_149:
[----:B------:R-:W-:Y:S05]  /*9ae0*/  BSYNC.RECONVERGENT B0 ;  /* 0x0000000000007941 */ /* 0x000fea0003800200 */
.L_x_148:
        /* <DEDUP_REMOVED lines=17> */
.L_x_151:
[----:B------:R-:W-:Y:S05]  /*9c00*/  BSYNC.RECONVERGENT B0 ;  /* 0x0000000000007941 */ /* 0x000fea0003800200 */
.L_x_150:
        /* <DEDUP_REMOVED lines=26> */
.L_x_153:
[----:B------:R-:W-:Y:S05]  /*9db0*/  BSYNC.RECONVERGENT B0 ;  /* 0x0000000000007941 */ /* 0x000fea0003800200 */
.L_x_152:
[----:B------:R-:W-:Y:S01]  /*9dc0*/  LOP3.LUT P0, R18, R5, 0xf, RZ, 0xc0, !PT ;  /* 0x0000000f05127812 */ /* 0x000fe2000780c0ff */
[----:B------:R-:W-:Y:S01]  /*9dd0*/  BSSY.RECONVERGENT B0, `(.L_x_154) ;  /* 0x0000012000007945 */ /* 0x000fe20003800200 */
[----:B------:R-:W-:-:S11]  /*9de0*/  PRMT R6, R17, 0x7610, R6 ;  /* 0x0000761011067816 */ /* 0x000fd60000000006 */
        /* <DEDUP_REMOVED lines=16> */
.L_x_155:
[----:B------:R-:W-:Y:S05]  /*9ef0*/  BSYNC.RECONVERGENT B0 ;  /* 0x0000000000007941 */ /* 0x000fea0003800200 */
.L_x_154:
[----:B-----5:R-:W-:Y:S01]  /*9f00*/  LOP3.LUT P0, R18, R25, 0xf, RZ, 0xc0, !PT ;  /* 0x0000000f19127812 */ /* 0x020fe2000780c0ff */
[----:B------:R-:W-:Y:S01]  /*9f10*/  BSSY.RECONVERGENT B0, `(.L_x_156) ;  /* 0x0000013000007945 */ /* 0x000fe20003800200 */
[----:B------:R-:W-:Y:S02]  /*9f20*/  LOP3.LUT P3, R22, R16, 0xf, RZ, 0xc0, !PT ;  /* 0x0000000f10167812 */ /* 0x000fe4000786c0ff */
[----:B------:R-:W-:-:S09]  /*9f30*/  PRMT R5, R6, 0x7610, R5 ;  /* 0x0000761006057816 */ /* 0x000fd20000000005 */
[----:B------:R-:W-:Y:S05]  /*9f40*/  @!P0 BRA `(.L_x_157) ;  /* 0x00000000003c8947 */ /* 0x000fea0003800000 */
[C---:B------:R-:W-:Y:S02]  /*9f50*/  ISETP.NE.AND P0, PT, R18.reuse, 0x4, PT ;  /* 0x000000041200780c */ /* 0x040fe40003f05270 */
[----:B------:R-:W-:Y:S02]  /*9f60*/  PRMT R5, R25, 0x8880, RZ ;  /* 0x0000888019057816 */ /* 0x000fe400000000ff */
        /* <DEDUP_REMOVED lines=13> */
.L_x_157:
[----:B------:R-:W-:Y:S05]  /*a040*/  BSYNC.RECONVERGENT B0 ;  /* 0x0000000000007941 */ /* 0x000fea0003800200 */
.L_x_156:
        /* <DEDUP_REMOVED lines=18> */
.L_x_159:
[----:B------:R-:W-:Y:S05]  /*a170*/  BSYNC.RECONVERGENT B0 ;  /* 0x0000000000007941 */ /* 0x000fea0003800200 */
.L_x_158:
[----:B------:R-:W-:Y:S01]  /*a180*/  LOP3.LUT P0, R16, R15, 0xf, RZ, 0xc0, !PT ;  /* 0x0000000f0f107812 */ /* 0x000fe2000780c0ff */
[----:B------:R-:W-:Y:S01]  /*a190*/  BSSY.RECONVERGENT B0, `(.L_x_160) ;  /* 0x0000016000007945 */ /* 0x000fe20003800200 */
[----:B------:R-:W-:Y:S02]  /*a1a0*/  LOP3.LUT P4, R25, R0, 0xf, RZ, 0xc0, !PT ;  /* 0x0000000f00197812 */ /* 0x000fe4000788c0ff */
[----:B------:R-:W-:Y:S02]  /*a1b0*/  LOP3.LUT P3, R22, R4, 0xf, RZ, 0xc0, !PT ;  /* 0x0000000f04167812 */ /* 0x000fe4000786c0ff */
[----:B------:R-:W-:Y:S02]  /*a1c0*/  LOP3.LUT P2, R17, R11, 0xf, RZ, 0xc0, !PT ;  /* 0x0000000f0b117812 */ /* 0x000fe4000784c0ff */
[----:B------:R-:W-:Y:S02]  /*a1d0*/  LOP3.LUT P1, R18, R14, 0xf, RZ, 0xc0, !PT ;  /* 0x0000000f0e127812 */ /* 0x000fe4000782c0ff */
[----:B------:R-:W-:-:S03]  /*a1e0*/  PRMT R5, R6, 0x7610, R5 ;  /* 0x0000761006057816 */ /* 0x000fc60000000005 */
[----:B------:R-:W-:Y:S08]  /*a1f0*/  @!P0 BRA `(.L_x_161) ;  /* 0x00000000003c8947 */ /* 0x000ff00003800000 */
        /* <DEDUP_REMOVED lines=15> */
.L_x_161:
[----:B------:R-:W-:Y:S05]  /*a2f0*/  BSYNC.RECONVERGENT B0 ;  /* 0x0000000000007941 */ /* 0x000fea0003800200 */
.L_x_160:
[----:B------:R-:W-:Y:S01]  /*a300*/  BSSY.RECONVERGENT B0, `(.L_x_162) ;  /* 0x0000012000007945 */ /* 0x000fe20003800200 */
[----:B------:R-:W-:-:S03]  /*a310*/  PRMT R6, R5, 0x7610, R6 ;  /* 0x0000761005067816 */ /* 0x000fc60000000006 */
[----:B------:R-:W-:Y:S05]  /*a320*/  @!P4 BRA `(.L_x_163) ;  /* 0x00000000003cc947 */ /* 0x000fea0003800000 */
[C---:B------:R-:W-:Y:S01]  /*a330*/  ISETP.NE.AND P0, PT, R25.reuse, 0x4, PT ;  /* 0x000000041900780c */ /* 0x040fe20003f05270 */
        /* <DEDUP_REMOVED lines=14> */
.L_x_163:
[----:B------:R-:W-:Y:S05]  /*a420*/  BSYNC.RECONVERGENT B0 ;  /* 0x0000000000007941 */ /* 0x000fea0003800200 */
.L_x_162:
        /* <DEDUP_REMOVED lines=18> */
.L_x_165:
[----:B------:R-:W-:Y:S05]  /*a550*/  BSYNC.RECONVERGENT B0 ;  /* 0x0000000000007941 */ /* 0x000fea0003800200 */
.L_x_164:
[----:B------:R-:W-:Y:S01]  /*a560*/  BSSY.RECONVERGENT B0, `(.L_x_166) ;  /* 0x0000012000007945 */ /* 0x000fe20003800200 */
[----:B------:R-:W-:-:S03]  /*a570*/  PRMT R4, R0, 0x7610, R4 ;  /* 0x0000761000047816 */ /* 0x000fc60000000004 */
[----:B------:R-:W-:Y:S05]  /*a580*/  @!P2 BRA `(.L_x_167) ;  /* 0x00000000003ca947 */ /* 0x000fea0003800000 */
[----:B------:R-:W-:Y:S02]  /*a590*/  ISETP.NE.AND P0, PT, R17, 0x4, PT ;  /* 0x000000041100780c */ /* 0x000fe40003f05270 */
        /* <DEDUP_REMOVED lines=14> */
.L_x_167:
[----:B------:R-:W-:Y:S05]  /*a680*/  BSYNC.RECONVERGENT B0 ;  /* 0x0000000000007941 */ /* 0x000fea0003800200 */
.L_x_166:
        /* <DEDUP_REMOVED lines=17> */
.L_x_169:
[----:B------:R-:W-:Y:S05]  /*a7a0*/  BSYNC.RECONVERGENT B0 ;  /* 0x0000000000007941 */ /* 0x000fea0003800200 */
.L_x_168:
[----:B------:R-:W-:Y:S02]  /*a7b0*/  PRMT R0, R5, 0x9910, RZ ;  /* 0x0000991005007816 */ /* 0x000fe400000000ff */
[----:B------:R-:W-:Y:S02]  /*a7c0*/  VIMNMX.U32 R9, PT, PT, R9, R10, !PT ;  /* 0x0000000a09097248 */ /* 0x000fe40007fe0000 */
[----:B------:R-:W-:-:S04]  /*a7d0*/  ISETP.NE.AND P0, PT, R0, RZ, PT ;  /* 0x000000ff0000720c */ /* 0x000fc80003f05270 */
[----:B------:R-:W-:-:S13]  /*a7e0*/  ISETP.GT.U32.OR P0, PT, R9, 0x2, P0 ;  /* 0x000000020900780c */ /* 0x000fda0000704470 */
[----:B------:R-:W-:Y:S05]  /*a7f0*/  @!P0 BRA `(.L_x_41) ;  /* 0x0000000000ec8947 */ /* 0x000fea0003800000 */
[----:B------:R-:W0:Y:S01]  /*a800*/  I2F.U32.RP R6, R19 ;  /* 0x0000001300067306 */ /* 0x000e220000209000 */
[----:B------:R-:W-:Y:S01]  /*a810*/  SHF.R.U32.HI R5, RZ, 0x2, R20 ;  /* 0x00000002ff057819 */ /* 0x000fe20000011614 */
[----:B------:R-:W-:Y:S01]  /*a820*/  IMAD.SHL.U32 R0, R2, 0x10, RZ ;  /* 0x0000001002007824 */ /* 0x000fe200078e00ff */
[----:B------:R-:W-:Y:S01]  /*a830*/  ISETP.NE.U32.AND P1, PT, R19, RZ, PT ;  /* 0x000000ff1300720c */ /* 0x000fe20003f25070 */
[----:B------:R-:W-:Y:S01]  /*a840*/  IMAD.MOV R9, RZ, RZ, -R19 ;  /* 0x000000ffff097224 */ /* 0x000fe200078e0a13 */
[----:B------:R-:W-:Y:S01]  /*a850*/  LOP3.LUT R5, R5, R20, RZ, 0x3c, !PT ;  /* 0x0000001405057212 */ /* 0x000fe200078e3cff */
[----:B------:R-:W-:-:S04]  /*a860*/  VIADD R24, R24, 0x587c5 ;  /* 0x000587c518187836 */ /* 0x000fc80000000000 */
[C---:B------:R-:W-:Y:S01]  /*a870*/  IMAD.SHL.U32 R4, R5.reuse, 0x2, RZ ;  /* 0x0000000205047824 */ /* 0x040fe200078e00ff */
[----:B0-----:R-:W0:Y:S04]  /*a880*/  MUFU.RCP R6, R6 ;  /* 0x0000000600067308 */ /* 0x001e280000001000 */
[----:B------:R-:W-:-:S04]  /*a890*/  LOP3.LUT R5, R5, R4, R0, 0x96, !PT ;  /* 0x0000000405057212 */ /* 0x000fc800078e9600 */
[----:B------:R-:W-:-:S05]  /*a8a0*/  LOP3.LUT R5, R5, R2, RZ, 0x3c, !PT ;  /* 0x0000000205057212 */ /* 0x000fca00078e3cff */
[----:B------:R-:W-:Y:S02]  /*a8b0*/  IMAD.IADD R0, R5, 0x1, R24 ;  /* 0x0000000105007824 */ /* 0x000fe400078e0218 */
[----:B0-----:R-:W-:-:S04]  /*a8c0*/  VIADD R10, R6, 0xffffffe ;  /* 0x0ffffffe060a7836 */ /* 0x001fc80000000000 */
[----:B------:R0:W1:Y:S02]  /*a8d0*/  F2I.FTZ.U32.TRUNC.NTZ R11, R10 ;  /* 0x0000000a000b7305 */ /* 0x000064000021f000 */
[----:B0-----:R-:W-:Y:S02]  /*a8e0*/  IMAD.MOV.U32 R10, RZ, RZ, RZ ;  /* 0x000000ffff0a7224 */ /* 0x001fe400078e00ff */
[----:B-1----:R-:W-:-:S04]  /*a8f0*/  IMAD R9, R9, R11, RZ ;  /* 0x0000000b09097224 */ /* 0x002fc800078e02ff */
[----:B------:R-:W-:-:S06]  /*a900*/  IMAD.HI.U32 R11, R11, R9, R10 ;  /* 0x000000090b0b7227 */ /* 0x000fcc00078e000a */
[----:B------:R-:W-:-:S04]  /*a910*/  IMAD.HI.U32 R11, R11, R0, RZ ;  /* 0x000000000b0b7227 */ /* 0x000fc800078e00ff */
[----:B------:R-:W-:-:S04]  /*a920*/  IMAD.MOV R11, RZ, RZ, -R11 ;  /* 0x000000ffff0b7224 */ /* 0x000fc800078e0a0b */
[----:B------:R-:W-:-:S05]  /*a930*/  IMAD R0, R19, R11, R0 ;  /* 0x0000000b13007224 */ /* 0x000fca00078e0200 */
[----:B------:R-:W-:-:S13]  /*a940*/  ISETP.GE.U32.AND P0, PT, R0, R19, PT ;  /* 0x000000130000720c */ /* 0x000fda0003f06070 */
[----:B------:R-:W-:-:S05]  /*a950*/  @P0 IMAD.IADD R0, R0, 0x1, -R19 ;  /* 0x0000000100000824 */ /* 0x000fca00078e0a13 */
[----:B------:R-:W-:-:S13]  /*a960*/  ISETP.GE.U32.AND P0, PT, R0, R19, PT ;  /* 0x000000130000720c */ /* 0x000fda0003f06070 */
[----:B------:R-:W-:Y:S01]  /*a970*/  @P0 IMAD.IADD R0, R0, 0x1, -R19 ;  /* 0x0000000100000824 */ /* 0x000fe200078e0a13 */
[----:B------:R-:W-:-:S05]  /*a980*/  @!P1 LOP3.LUT R0, RZ, R19, RZ, 0x33, !PT ;  /* 0x00000013ff009212 */ /* 0x000fca00078e33ff */
[----:B------:R-:W-:-:S05]  /*a990*/  IMAD R9, R0, 0x3, R21 ;  /* 0x0000000300097824 */ /* 0x000fca00078e0215 */
[----:B------:R-:W2:Y:S04]  /*a9a0*/  LDL.U8 R0, [R9] ;  /* 0x0000000009007983 */ /* 0x000ea80000100000 */
[----:B------:R-:W3:Y:S01]  /*a9b0*/  LDL.U8 R4, [R9+0x1] ;  /* 0x0000010009047983 */ /* 0x000ee20000100000 */
[----:B--2---:R-:W-:-:S05]  /*a9c0*/  IMAD.IADD R14, R1, 0x1, R0 ;  /* 0x00000001010e7824 */ /* 0x004fca00078e0200 */
[----:B------:R-:W2:Y:S01]  /*a9d0*/  LDL.U8 R10, [R14+0x70] ;  /* 0x000070000e0a7983 */ /* 0x000ea20000100000 */
[----:B---3--:R-:W-:-:S05]  /*a9e0*/  IMAD.IADD R15, R1, 0x1, R4 ;  /* 0x00000001010f7824 */ /* 0x008fca00078e0204 */
[----:B--2---:R0:W-:Y:S04]  /*a9f0*/  STL.U8 [R15+0x70], R10 ;  /* 0x0000700a0f007387 */ /* 0x0041e80000100000 */
[----:B------:R0:W-:Y:S04]  /*aa00*/  STL.U8 [R14+0x70], RZ ;  /* 0x000070ff0e007387 */ /* 0x0001e80000100000 */
[----:B------:R-:W2:Y:S04]  /*aa10*/  LDL.U8 R11, [R1+0xb0] ;  /* 0x0000b000010b7983 */ /* 0x000ea80000100000 */
[----:B------:R-:W3:Y:S01]  /*aa20*/  LDL.U16 R0, [R1+0xb4] ;  /* 0x0000b40001007983 */ /* 0x000ee20000100400 */
[----:B------:R-:W-:Y:S01]  /*aa30*/  BSSY.RECONVERGENT B0, `(.L_x_170) ;  /* 0x000000e000007945 */ /* 0x000fe20003800200 */
[----:B--2---:R-:W-:Y:S01]  /*aa40*/  IMAD.MOV R4, RZ, RZ, -R11 ;  /* 0x000000ffff047224 */ /* 0x004fe200078e0a0b */
[----:B------:R-:W-:Y:S01]  /*aa50*/  ISETP.NE.AND P0, PT, R11, 0x1, PT ;  /* 0x000000010b00780c */ /* 0x000fe20003f05270 */
[----:B---3--:R-:W-:-:S03]  /*aa60*/  VIADD R6, R0, 0x1 ;  /* 0x0000000100067836 */ /* 0x008fc60000000000 */
[----:B------:R-:W-:Y:S02]  /*aa70*/  PRMT R4, R4, 0x7710, RZ ;  /* 0x0000771004047816 */ /* 0x000fe400000000ff */
[----:B------:R0:W-:Y:S03]  /*aa80*/  STL.U16 [R1+0xb4], R6 ;  /* 0x0000b40601007387 */ /* 0x0001e60000100400 */
[----:B------:R-:W-:Y:S01]  /*aa90*/  VIADD R4, R4, 0x1 ;  /* 0x0000000104047836 */ /* 0x000fe20000000000 */
[----:B------:R-:W-:-:S04]  /*aaa0*/  PRMT R22, R6, 0x7610, R22 ;  /* 0x0000761006167816 */ /* 0x000fc80000000016 */
[----:B------:R0:W-:Y:S01]  /*aab0*/  STL.U8 [R1+0xb0], R4 ;  /* 0x0000b00401007387 */ /* 0x0001e20000100000 */
[----:B------:R-:W-:Y:S01]  /*aac0*/  PRMT R0, R4, 0x7610, R0 ;  /* 0x0000761004007816 */ /* 0x000fe20000000000 */
[----:B------:R-:W-:Y:S06]  /*aad0*/  @P0 BRA `(.L_x_171) ;  /* 0x00000000000c0947 */ /* 0x000fec0003800000 */
[----:B0-----:R-:W2:Y:S02]  /*aae0*/  LDL.U16 R4, [R1+0xb6] ;  /* 0x0000b60001047983 */ /* 0x001ea40000100400 */
[----:B--2---:R-:W-:-:S05]  /*aaf0*/  VIADD R4, R4, 0x1 ;  /* 0x0000000104047836 */ /* 0x004fca0000000000 */
[----:B------:R1:W-:Y:S02]  /*ab00*/  STL.U16 [R1+0xb6], R4 ;  /* 0x0000b60401007387 */ /* 0x0003e40000100400 */
.L_x_171:
[----:B------:R-:W-:Y:S05]  /*ab10*/  BSYNC.RECONVERGENT B0 ;  /* 0x0000000000007941 */ /* 0x000fea0003800200 */
.L_x_170:
[----:B------:R-:W-:-:S05]  /*ab20*/  VIADD R23, R23, 0x1 ;  /* 0x0000000117177836 */ /* 0x000fca0000000000 */
[----:B------:R-:W-:-:S13]  /*ab30*/  ISETP.NE.AND P0, PT, R23, 0xc8, PT ;  /* 0x000000c81700780c */ /* 0x000fda0003f05270 */
[----:B------:R-:W-:Y:S05]  /*ab40*/  @P0 BRA `(.L_x_172) ;  /* 0xffffff8000b00947 */ /* 0x000fea000383ffff */
[----:B------:R-:W2:Y:S01]  /*ab50*/  LDCU.64 UR4, c[0x0][0x388] ;  /* 0x00007100ff0477ac */ /* 0x000ea20008000a00 */
[----:B------:R-:W-:Y:S01]  /*ab60*/  IMAD.MOV.U32 R5, RZ, RZ, 0x3 ;  /* 0x00000003ff057424 */ /* 0x000fe200078e00ff */
[----:B--2---:R-:W-:-:S04]  /*ab70*/  LEA R2, P0, R8, UR4, 0x2 ;  /* 0x0000000408027c11 */ /* 0x004fc8000f8010ff */
[----:B------:R-:W-:-:S05]  /*ab80*/  LEA.HI.X R3, R8, UR5, R7, 0x2, P0 ;  /* 0x0000000508037c11 */ /* 0x000fca00080f1407 */
[----:B------:R-:W-:Y:S01]  /*ab90*/  STG.E desc[UR8][R2.64], R5 ;  /* 0x0000000502007986 */ /* 0x000fe2000c101908 */
[----:B------:R-:W-:Y:S05]  /*aba0*/  EXIT ;  /* 0x000000000000794d */ /* 0x000fea0003800000 */
.L_x_41:
[----:B------:R-:W-:Y:S05]  /*abb0*/  BSYNC.RECONVERGENT B1 ;  /* 0x0000000000017941 */ /* 0x000fea0003800200 */
.L_x_11:
[----:B------:R-:W0:Y:S01]  /*abc0*/  LDCU.64 UR4, c[0x0][0x388] ;  /* 0x00007100ff0477ac */ /* 0x000e220008000a00 */
[----:B------:R-:W-:Y:S01]  /*abd0*/  IMAD.MOV.U32 R5, RZ, RZ, 0x3 ;  /* 0x00000003ff057424 */ /* 0x000fe200078e00ff */
[----:B0-----:R-:W-:-:S04]  /*abe0*/  LEA R2, P0, R8, UR4, 0x2 ;  /* 0x0000000408027c11 */ /* 0x001fc8000f8010ff */
[----:B------:R-:W-:-:S05]  /*abf0*/  LEA.HI.X R3, R8, UR5, R7, 0x2, P0 ;  /* 0x0000000508037c11 */ /* 0x000fca00080f1407 */
[----:B------:R-:W-:Y:S01]  /*ac00*/  STG.E desc[UR8][R2.64], R5 ;  /* 0x0000000502007986 */ /* 0x000fe2000c101908 */
[----:B------:R-:W-:Y:S05]  /*ac10*/  EXIT ;  /* 0x000000000000794d */ /* 0x000fea0003800000 */
.L_x_173:
[----:B------:R-:W-:-:S00]  /*ac20*/  BRA `(.L_x_173) ;  /* 0xfffffffc00fc7947 */ /* 0x000fc0000383ffff */
[----:B------:R-:W-:-:S00]  /*ac30*/  NOP ;  /* 0x0000000000007918 */ /* 0x000fc00000000000 */
        /* <DEDUP_REMOVED lines=12> */
.L_x_174:


//--------------------- .nv.global.init           --------------------------
	.section	.nv.global.init,"aw",@progbits
	.align	4
.nv.global.init:
	.type		mrg32k3aM1SubSeq,@object
	.size		mrg32k3aM1SubSeq,(mrg32k3aM2SubSeq - mrg32k3aM1SubSeq)
mrg32k3aM1SubSeq:
        /*0000*/ 	.byte	0x0b, 0xcc, 0xee, 0x04, 0x73, 0x29, 0x8b, 0x6f, 0xf6, 0x53, 0x03, 0xf6, 0x23, 0xf6, 0xea, 0xda
        /* <DEDUP_REMOVED lines=125> */
	.type		mrg32k3aM2SubSeq,@object
	.size		mrg32k3aM2SubSeq,(mrg32k3aM1 - mrg32k3aM2SubSeq)
mrg32k3aM2SubSeq:
        /* <DEDUP_REMOVED lines=126> */
	.type		mrg32k3aM1,@object
	.size		mrg32k3aM1,(mrg32k3aM1Seq - mrg32k3aM1)
mrg32k3aM1:
        /* <DEDUP_REMOVED lines=144> */
	.type		mrg32k3aM1Seq,@object
	.size		mrg32k3aM1Seq,(mrg32k3aM2 - mrg32k3aM1Seq)
mrg32k3aM1Seq:
        /* <DEDUP_REMOVED lines=144> */
	.type		mrg32k3aM2,@object
	.size		mrg32k3aM2,(mrg32k3aM2Seq - mrg32k3aM2)
mrg32k3aM2:
        /* <DEDUP_REMOVED lines=144> */
	.type		mrg32k3aM2Seq,@object
	.size		mrg32k3aM2Seq,(precalc_xorwow_matrix - mrg32k3aM2Seq)
mrg32k3aM2Seq:
        /* <DEDUP_REMOVED lines=144> */
	.type		precalc_xorwow_matrix,@object
	.size		precalc_xorwow_matrix,(precalc_xorwow_offset_matrix - precalc_xorwow_matrix)
precalc_xorwow_matrix:
        /* <DEDUP_REMOVED lines=6400> */
	.type		precalc_xorwow_offset_matrix,@object
	.size		precalc_xorwow_offset_matrix,(.L_1 - precalc_xorwow_offset_matrix)
precalc_xorwow_offset_matrix:
        /* <DEDUP_REMOVED lines=6400> */
.L_1:


//--------------------- .nv.shared.reserved.0     --------------------------
	.section	.nv.shared.reserved.0,"aw",@nobits
	.weak		__nv_reservedSMEM_offset_0_alias
	.size		__nv_reservedSMEM_offset_0_alias, 0, 64
	.other		__nv_reservedSMEM_offset_0_alias,@"STO_CUDA_RESERVED_SHARED STV_DEFAULT"
__nv_reservedSMEM_offset_0_alias:
	.zero		0
	.zero		64


//--------------------- .nv.constant0._Z26monte_carlo_playout_kernelP8GPUBoardPiiy --------------------------
	.section	.nv.constant0._Z26monte_carlo_playout_kernelP8GPUBoardPiiy,"a",@progbits
	.sectionflags	@""
	.align	4
.nv.constant0._Z26monte_carlo_playout_kernelP8GPUBoardPiiy:
	.zero		928


//--------------------- SYMBOLS --------------------------

	.type		.nv.reservedSmem.offset0,@object
	.size		.nv.reservedSmem.offset0,0x4
